//
// Generated by NVIDIA NVVM Compiler
//
// Compiler Build ID: CL-36424714
// Cuda compilation tools, release 13.0, V13.0.88
// Based on NVVM 20.0.0
//

.version 9.0
.target sm_100
.address_size 64

	// .globl	_Z3knniiiPiS_
.extern .shared .align 16 .b8 D[];

.visible .entry _Z3knniiiPiS_(
	.param .u32 _Z3knniiiPiS__param_0,
	.param .u32 _Z3knniiiPiS__param_1,
	.param .u32 _Z3knniiiPiS__param_2,
	.param .u64 .ptr .align 1 _Z3knniiiPiS__param_3,
	.param .u64 .ptr .align 1 _Z3knniiiPiS__param_4
)
{
	.reg .pred 	%p<90>;
	.reg .b16 	%rs<9>;
	.reg .b32 	%r<364>;
	.reg .b64 	%rd<66>;

	ld.param.u32 	%r88, [_Z3knniiiPiS__param_0];
	ld.param.u32 	%r89, [_Z3knniiiPiS__param_1];
	ld.param.u32 	%r90, [_Z3knniiiPiS__param_2];
	ld.param.u64 	%rd9, [_Z3knniiiPiS__param_3];
	ld.param.u64 	%rd10, [_Z3knniiiPiS__param_4];
	cvta.to.global.u64 	%rd1, %rd9;
	cvta.to.global.u64 	%rd2, %rd10;
	mov.u32 	%r1, %tid.x;
	mov.u32 	%r2, %tid.y;
	setp.ge.u32 	%p1, %r1, %r2;
	setp.lt.s32 	%p2, %r89, 1;
	mov.b32 	%r337, 0;
	or.pred  	%p3, %p1, %p2;
	@%p3 bra 	$L__BB0_12;
	mul.lo.s32 	%r3, %r89, %r1;
	mul.lo.s32 	%r4, %r89, %r2;
	and.b32  	%r5, %r89, 7;
	setp.lt.u32 	%p4, %r89, 8;
	mov.b32 	%r337, 0;
	mov.u32 	%r333, %r337;
	@%p4 bra 	$L__BB0_4;
	and.b32  	%r333, %r89, 2147483640;
	mov.b32 	%r337, 0;
	mov.u32 	%r327, %r337;
$L__BB0_3:
	.pragma "nounroll";
	add.s32 	%r95, %r327, %r3;
	mul.wide.u32 	%rd11, %r95, 4;
	add.s64 	%rd12, %rd1, %rd11;
	ld.global.u32 	%r96, [%rd12];
	add.s32 	%r97, %r327, %r4;
	mul.wide.u32 	%rd13, %r97, 4;
	add.s64 	%rd14, %rd1, %rd13;
	ld.global.u32 	%r98, [%rd14];
	sub.s32 	%r99, %r96, %r98;
	mad.lo.s32 	%r100, %r99, %r99, %r337;
	ld.global.u32 	%r101, [%rd12+4];
	ld.global.u32 	%r102, [%rd14+4];
	sub.s32 	%r103, %r101, %r102;
	mad.lo.s32 	%r104, %r103, %r103, %r100;
	ld.global.u32 	%r105, [%rd12+8];
	ld.global.u32 	%r106, [%rd14+8];
	sub.s32 	%r107, %r105, %r106;
	mad.lo.s32 	%r108, %r107, %r107, %r104;
	ld.global.u32 	%r109, [%rd12+12];
	ld.global.u32 	%r110, [%rd14+12];
	sub.s32 	%r111, %r109, %r110;
	mad.lo.s32 	%r112, %r111, %r111, %r108;
	ld.global.u32 	%r113, [%rd12+16];
	ld.global.u32 	%r114, [%rd14+16];
	sub.s32 	%r115, %r113, %r114;
	mad.lo.s32 	%r116, %r115, %r115, %r112;
	ld.global.u32 	%r117, [%rd12+20];
	ld.global.u32 	%r118, [%rd14+20];
	sub.s32 	%r119, %r117, %r118;
	mad.lo.s32 	%r120, %r119, %r119, %r116;
	ld.global.u32 	%r121, [%rd12+24];
	ld.global.u32 	%r122, [%rd14+24];
	sub.s32 	%r123, %r121, %r122;
	mad.lo.s32 	%r124, %r123, %r123, %r120;
	ld.global.u32 	%r125, [%rd12+28];
	ld.global.u32 	%r126, [%rd14+28];
	sub.s32 	%r127, %r125, %r126;
	mad.lo.s32 	%r337, %r127, %r127, %r124;
	add.s32 	%r327, %r327, 8;
	setp.ne.s32 	%p5, %r327, %r333;
	@%p5 bra 	$L__BB0_3;
$L__BB0_4:
	setp.eq.s32 	%p6, %r5, 0;
	@%p6 bra 	$L__BB0_12;
	and.b32  	%r14, %r89, 3;
	setp.lt.u32 	%p7, %r5, 4;
	@%p7 bra 	$L__BB0_7;
	add.s32 	%r129, %r333, %r3;
	mul.wide.u32 	%rd15, %r129, 4;
	add.s64 	%rd16, %rd1, %rd15;
	ld.global.u32 	%r130, [%rd16];
	add.s32 	%r131, %r333, %r4;
	mul.wide.u32 	%rd17, %r131, 4;
	add.s64 	%rd18, %rd1, %rd17;
	ld.global.u32 	%r132, [%rd18];
	sub.s32 	%r133, %r130, %r132;
	mad.lo.s32 	%r134, %r133, %r133, %r337;
	cvt.u64.u32 	%rd19, %r3;
	cvt.u64.u32 	%rd20, %r333;
	add.s64 	%rd21, %rd20, %rd19;
	shl.b64 	%rd22, %rd21, 2;
	add.s64 	%rd23, %rd1, %rd22;
	ld.global.u32 	%r135, [%rd23+4];
	cvt.u64.u32 	%rd24, %r4;
	add.s64 	%rd25, %rd20, %rd24;
	shl.b64 	%rd26, %rd25, 2;
	add.s64 	%rd27, %rd1, %rd26;
	ld.global.u32 	%r136, [%rd27+4];
	sub.s32 	%r137, %r135, %r136;
	mad.lo.s32 	%r138, %r137, %r137, %r134;
	ld.global.u32 	%r139, [%rd23+8];
	ld.global.u32 	%r140, [%rd27+8];
	sub.s32 	%r141, %r139, %r140;
	mad.lo.s32 	%r142, %r141, %r141, %r138;
	ld.global.u32 	%r143, [%rd23+12];
	ld.global.u32 	%r144, [%rd27+12];
	sub.s32 	%r145, %r143, %r144;
	mad.lo.s32 	%r337, %r145, %r145, %r142;
	add.s32 	%r333, %r333, 4;
$L__BB0_7:
	setp.eq.s32 	%p8, %r14, 0;
	@%p8 bra 	$L__BB0_12;
	setp.eq.s32 	%p9, %r14, 1;
	@%p9 bra 	$L__BB0_10;
	add.s32 	%r147, %r333, %r3;
	mul.wide.u32 	%rd28, %r147, 4;
	add.s64 	%rd29, %rd1, %rd28;
	ld.global.u32 	%r148, [%rd29];
	add.s32 	%r149, %r333, %r4;
	mul.wide.u32 	%rd30, %r149, 4;
	add.s64 	%rd31, %rd1, %rd30;
	ld.global.u32 	%r150, [%rd31];
	sub.s32 	%r151, %r148, %r150;
	mad.lo.s32 	%r152, %r151, %r151, %r337;
	cvt.u64.u32 	%rd32, %r3;
	cvt.u64.u32 	%rd33, %r333;
	add.s64 	%rd34, %rd33, %rd32;
	shl.b64 	%rd35, %rd34, 2;
	add.s64 	%rd36, %rd1, %rd35;
	ld.global.u32 	%r153, [%rd36+4];
	cvt.u64.u32 	%rd37, %r4;
	add.s64 	%rd38, %rd33, %rd37;
	shl.b64 	%rd39, %rd38, 2;
	add.s64 	%rd40, %rd1, %rd39;
	ld.global.u32 	%r154, [%rd40+4];
	sub.s32 	%r155, %r153, %r154;
	mad.lo.s32 	%r337, %r155, %r155, %r152;
	add.s32 	%r333, %r333, 2;
$L__BB0_10:
	and.b32  	%r156, %r89, 1;
	setp.eq.b32 	%p10, %r156, 1;
	not.pred 	%p11, %p10;
	@%p11 bra 	$L__BB0_12;
	add.s32 	%r157, %r333, %r3;
	mul.wide.u32 	%rd41, %r157, 4;
	add.s64 	%rd42, %rd1, %rd41;
	ld.global.u32 	%r158, [%rd42];
	add.s32 	%r159, %r333, %r4;
	mul.wide.u32 	%rd43, %r159, 4;
	add.s64 	%rd44, %rd1, %rd43;
	ld.global.u32 	%r160, [%rd44];
	sub.s32 	%r161, %r158, %r160;
	mad.lo.s32 	%r337, %r161, %r161, %r337;
$L__BB0_12:
	mul.lo.s32 	%r27, %r88, %r1;
	add.s32 	%r162, %r27, %r2;
	shl.b32 	%r163, %r162, 2;
	mov.u32 	%r164, D;
	add.s32 	%r165, %r164, %r163;
	st.shared.u32 	[%r165], %r337;
	bar.sync 	0;
	setp.ne.s32 	%p12, %r2, 0;
	setp.lt.s32 	%p13, %r90, 1;
	or.pred  	%p14, %p12, %p13;
	@%p14 bra 	$L__BB0_35;
	setp.lt.s32 	%p15, %r88, 1;
	mul.lo.s32 	%r28, %r90, %r1;
	@%p15 bra 	$L__BB0_35;
	and.b32  	%r29, %r88, 3;
	and.b32  	%r30, %r88, 2147483644;
	cvt.u64.u32 	%rd3, %r28;
	mul.wide.u32 	%rd45, %r28, 4;
	add.s64 	%rd46, %rd45, %rd2;
	add.s64 	%rd4, %rd46, 32;
	mov.b32 	%r338, 0;
	mov.b16 	%rs7, 0;
	mov.u16 	%rs8, %rs7;
$L__BB0_15:
	setp.eq.s32 	%p16, %r338, 0;
	add.s32 	%r167, %r338, %r28;
	mul.wide.u32 	%rd47, %r167, 4;
	add.s64 	%rd5, %rd2, %rd47;
	@%p16 bra 	$L__BB0_36;
	cvt.u32.u16 	%r170, %rs8;
	cvt.u32.u16 	%r171, %rs7;
	and.b32  	%r172, %r171, 7;
	add.s32 	%r32, %r172, -1;
	and.b32  	%r33, %r338, 15;
	and.b32  	%r34, %r338, 2147483632;
	and.b32  	%r35, %r170, 7;
	and.b32  	%r36, %r171, 3;
	mov.b32 	%r340, 0;
	mov.b32 	%r343, 100;
$L__BB0_17:
	setp.lt.u32 	%p17, %r338, 16;
	setp.eq.s32 	%p18, %r340, %r1;
	selp.u32 	%r353, 1, 0, %p18;
	mov.b32 	%r349, 0;
	@%p17 bra 	$L__BB0_20;
	and.b32  	%r175, %r338, -16;
	neg.s32 	%r341, %r175;
	mov.u64 	%rd65, %rd4;
$L__BB0_19:
	.pragma "nounroll";
	ld.global.u32 	%r176, [%rd65+-32];
	setp.eq.s32 	%p19, %r176, %r340;
	ld.global.u32 	%r178, [%rd65+-28];
	setp.eq.s32 	%p20, %r178, %r340;
	ld.global.u32 	%r180, [%rd65+-24];
	setp.eq.s32 	%p21, %r180, %r340;
	ld.global.u32 	%r182, [%rd65+-20];
	setp.eq.s32 	%p22, %r182, %r340;
	ld.global.u32 	%r184, [%rd65+-16];
	setp.eq.s32 	%p23, %r184, %r340;
	ld.global.u32 	%r186, [%rd65+-12];
	setp.eq.s32 	%p24, %r186, %r340;
	ld.global.u32 	%r188, [%rd65+-8];
	setp.eq.s32 	%p25, %r188, %r340;
	ld.global.u32 	%r190, [%rd65+-4];
	setp.eq.s32 	%p26, %r190, %r340;
	ld.global.u32 	%r192, [%rd65];
	setp.eq.s32 	%p27, %r192, %r340;
	ld.global.u32 	%r194, [%rd65+4];
	setp.eq.s32 	%p28, %r194, %r340;
	ld.global.u32 	%r196, [%rd65+8];
	setp.eq.s32 	%p29, %r196, %r340;
	ld.global.u32 	%r198, [%rd65+12];
	setp.eq.s32 	%p30, %r198, %r340;
	ld.global.u32 	%r200, [%rd65+16];
	setp.eq.s32 	%p31, %r200, %r340;
	ld.global.u32 	%r202, [%rd65+20];
	setp.eq.s32 	%p32, %r202, %r340;
	ld.global.u32 	%r204, [%rd65+24];
	setp.eq.s32 	%p33, %r204, %r340;
	ld.global.u32 	%r206, [%rd65+28];
	setp.eq.s32 	%p34, %r206, %r340;
	selp.b32 	%r207, 1, %r353, %p19;
	selp.b32 	%r208, 1, %r207, %p20;
	selp.b32 	%r209, 1, %r208, %p21;
	selp.b32 	%r210, 1, %r209, %p22;
	selp.b32 	%r211, 1, %r210, %p23;
	selp.b32 	%r212, 1, %r211, %p24;
	selp.b32 	%r213, 1, %r212, %p25;
	selp.b32 	%r214, 1, %r213, %p26;
	selp.b32 	%r215, 1, %r214, %p27;
	selp.b32 	%r216, 1, %r215, %p28;
	selp.b32 	%r217, 1, %r216, %p29;
	selp.b32 	%r218, 1, %r217, %p30;
	selp.b32 	%r219, 1, %r218, %p31;
	selp.b32 	%r220, 1, %r219, %p32;
	selp.b32 	%r221, 1, %r220, %p33;
	selp.b32 	%r353, 1, %r221, %p34;
	add.s32 	%r341, %r341, 16;
	add.s64 	%rd65, %rd65, 64;
	setp.eq.s32 	%p35, %r341, 0;
	mov.u32 	%r349, %r34;
	@%p35 bra 	$L__BB0_20;
	bra.uni 	$L__BB0_19;
$L__BB0_20:
	setp.eq.s32 	%p36, %r33, 0;
	@%p36 bra 	$L__BB0_30;
	cvt.u32.u16 	%r223, %rs8;
	and.b32  	%r224, %r223, 15;
	add.s32 	%r225, %r224, -1;
	setp.lt.u32 	%p37, %r225, 7;
	@%p37 bra 	$L__BB0_23;
	add.s32 	%r226, %r349, %r28;
	mul.wide.u32 	%rd48, %r226, 4;
	add.s64 	%rd49, %rd2, %rd48;
	ld.global.u32 	%r227, [%rd49];
	setp.eq.s32 	%p38, %r227, %r340;
	cvt.u64.u32 	%rd50, %r349;
	add.s64 	%rd51, %rd50, %rd3;
	shl.b64 	%rd52, %rd51, 2;
	add.s64 	%rd53, %rd2, %rd52;
	ld.global.u32 	%r229, [%rd53+4];
	setp.eq.s32 	%p39, %r229, %r340;
	ld.global.u32 	%r231, [%rd53+8];
	setp.eq.s32 	%p40, %r231, %r340;
	ld.global.u32 	%r233, [%rd53+12];
	setp.eq.s32 	%p41, %r233, %r340;
	ld.global.u32 	%r235, [%rd53+16];
	setp.eq.s32 	%p42, %r235, %r340;
	ld.global.u32 	%r237, [%rd53+20];
	setp.eq.s32 	%p43, %r237, %r340;
	ld.global.u32 	%r239, [%rd53+24];
	setp.eq.s32 	%p44, %r239, %r340;
	ld.global.u32 	%r241, [%rd53+28];
	setp.eq.s32 	%p45, %r241, %r340;
	selp.b32 	%r242, 1, %r353, %p38;
	selp.b32 	%r243, 1, %r242, %p39;
	selp.b32 	%r244, 1, %r243, %p40;
	selp.b32 	%r245, 1, %r244, %p41;
	selp.b32 	%r246, 1, %r245, %p42;
	selp.b32 	%r247, 1, %r246, %p43;
	selp.b32 	%r248, 1, %r247, %p44;
	selp.b32 	%r353, 1, %r248, %p45;
	add.s32 	%r349, %r349, 8;
$L__BB0_23:
	setp.eq.s32 	%p46, %r35, 0;
	@%p46 bra 	$L__BB0_30;
	setp.lt.u32 	%p47, %r32, 3;
	@%p47 bra 	$L__BB0_26;
	add.s32 	%r250, %r349, %r28;
	mul.wide.u32 	%rd54, %r250, 4;
	add.s64 	%rd55, %rd2, %rd54;
	ld.global.u32 	%r251, [%rd55];
	setp.eq.s32 	%p48, %r251, %r340;
	cvt.u64.u32 	%rd56, %r349;
	add.s64 	%rd57, %rd56, %rd3;
	shl.b64 	%rd58, %rd57, 2;
	add.s64 	%rd59, %rd2, %rd58;
	ld.global.u32 	%r253, [%rd59+4];
	setp.eq.s32 	%p49, %r253, %r340;
	ld.global.u32 	%r255, [%rd59+8];
	setp.eq.s32 	%p50, %r255, %r340;
	ld.global.u32 	%r257, [%rd59+12];
	setp.eq.s32 	%p51, %r257, %r340;
	selp.b32 	%r258, 1, %r353, %p48;
	selp.b32 	%r259, 1, %r258, %p49;
	selp.b32 	%r260, 1, %r259, %p50;
	selp.b32 	%r353, 1, %r260, %p51;
	add.s32 	%r349, %r349, 4;
$L__BB0_26:
	setp.eq.s32 	%p52, %r36, 0;
	@%p52 bra 	$L__BB0_30;
	setp.eq.s32 	%p53, %r36, 1;
	add.s32 	%r261, %r349, %r28;
	mul.wide.u32 	%rd60, %r261, 4;
	add.s64 	%rd61, %rd2, %rd60;
	ld.global.u32 	%r262, [%rd61];
	setp.eq.s32 	%p54, %r262, %r340;
	selp.b32 	%r353, 1, %r353, %p54;
	@%p53 bra 	$L__BB0_30;
	setp.eq.s32 	%p55, %r36, 2;
	cvt.u64.u32 	%rd62, %r349;
	add.s64 	%rd63, %rd62, %rd3;
	shl.b64 	%rd64, %rd63, 2;
	add.s64 	%rd8, %rd2, %rd64;
	ld.global.u32 	%r263, [%rd8+4];
	setp.eq.s32 	%p56, %r263, %r340;
	selp.b32 	%r353, 1, %r353, %p56;
	@%p55 bra 	$L__BB0_30;
	ld.global.u32 	%r264, [%rd8+8];
	setp.eq.s32 	%p57, %r264, %r340;
	selp.b32 	%r353, 1, %r353, %p57;
$L__BB0_30:
	setp.eq.s32 	%p58, %r353, 0;
	@%p58 bra 	$L__BB0_31;
	bra.uni 	$L__BB0_33;
$L__BB0_31:
	setp.lt.u32 	%p59, %r1, %r340;
	mul.lo.s32 	%r265, %r340, %r88;
	selp.b32 	%r266, %r27, %r265, %p59;
	max.u32 	%r267, %r1, %r340;
	add.s32 	%r268, %r266, %r267;
	shl.b32 	%r269, %r268, 2;
	mov.u32 	%r270, D;
	add.s32 	%r271, %r270, %r269;
	ld.shared.u32 	%r45, [%r271];
	setp.ge.s32 	%p60, %r45, %r343;
	@%p60 bra 	$L__BB0_33;
	st.global.u32 	[%rd5], %r340;
	mov.u32 	%r343, %r45;
$L__BB0_33:
	add.s32 	%r340, %r340, 1;
	setp.eq.s32 	%p61, %r340, %r88;
	@%p61 bra 	$L__BB0_34;
	bra.uni 	$L__BB0_17;
$L__BB0_34:
	add.s32 	%r338, %r338, 1;
	setp.eq.s32 	%p89, %r338, %r90;
	add.s16 	%rs8, %rs8, 1;
	add.s16 	%rs7, %rs7, 1;
	@%p89 bra 	$L__BB0_35;
	bra.uni 	$L__BB0_15;
$L__BB0_35:
	ret;
$L__BB0_36:
	setp.lt.u32 	%p62, %r88, 4;
	mov.b32 	%r361, 0;
	mov.b32 	%r357, 100;
	@%p62 bra 	$L__BB0_51;
	mov.b32 	%r355, 0;
	mov.b32 	%r357, 100;
$L__BB0_38:
	setp.eq.s32 	%p63, %r355, %r1;
	@%p63 bra 	$L__BB0_41;
	setp.lt.u32 	%p64, %r1, %r355;
	mul.lo.s32 	%r276, %r355, %r88;
	selp.b32 	%r277, %r27, %r276, %p64;
	max.u32 	%r278, %r1, %r355;
	add.s32 	%r279, %r277, %r278;
	shl.b32 	%r280, %r279, 2;
	mov.u32 	%r281, D;
	add.s32 	%r282, %r281, %r280;
	ld.shared.u32 	%r68, [%r282];
	setp.ge.s32 	%p65, %r68, %r357;
	@%p65 bra 	$L__BB0_41;
	st.global.u32 	[%rd5], %r355;
	mov.u32 	%r357, %r68;
$L__BB0_41:
	add.s32 	%r70, %r355, 1;
	setp.eq.s32 	%p66, %r70, %r1;
	@%p66 bra 	$L__BB0_44;
	setp.gt.u32 	%p67, %r1, %r355;
	mul.lo.s32 	%r283, %r70, %r88;
	selp.b32 	%r284, %r283, %r27, %p67;
	max.u32 	%r285, %r1, %r70;
	add.s32 	%r286, %r284, %r285;
	shl.b32 	%r287, %r286, 2;
	mov.u32 	%r288, D;
	add.s32 	%r289, %r288, %r287;
	ld.shared.u32 	%r71, [%r289];
	setp.ge.s32 	%p68, %r71, %r357;
	@%p68 bra 	$L__BB0_44;
	st.global.u32 	[%rd5], %r70;
	mov.u32 	%r357, %r71;
$L__BB0_44:
	add.s32 	%r73, %r355, 2;
	setp.eq.s32 	%p69, %r73, %r1;
	@%p69 bra 	$L__BB0_47;
	setp.lt.u32 	%p70, %r1, %r73;
	mul.lo.s32 	%r290, %r73, %r88;
	selp.b32 	%r291, %r27, %r290, %p70;
	max.u32 	%r292, %r1, %r73;
	add.s32 	%r293, %r291, %r292;
	shl.b32 	%r294, %r293, 2;
	mov.u32 	%r295, D;
	add.s32 	%r296, %r295, %r294;
	ld.shared.u32 	%r74, [%r296];
	setp.ge.s32 	%p71, %r74, %r357;
	@%p71 bra 	$L__BB0_47;
	st.global.u32 	[%rd5], %r73;
	mov.u32 	%r357, %r74;
$L__BB0_47:
	add.s32 	%r76, %r355, 3;
	setp.eq.s32 	%p72, %r76, %r1;
	@%p72 bra 	$L__BB0_50;
	setp.lt.u32 	%p73, %r1, %r76;
	mul.lo.s32 	%r297, %r76, %r88;
	selp.b32 	%r298, %r27, %r297, %p73;
	max.u32 	%r299, %r1, %r76;
	add.s32 	%r300, %r298, %r299;
	shl.b32 	%r301, %r300, 2;
	mov.u32 	%r302, D;
	add.s32 	%r303, %r302, %r301;
	ld.shared.u32 	%r77, [%r303];
	setp.ge.s32 	%p74, %r77, %r357;
	@%p74 bra 	$L__BB0_50;
	st.global.u32 	[%rd5], %r76;
	mov.u32 	%r357, %r77;
$L__BB0_50:
	add.s32 	%r355, %r355, 4;
	setp.ne.s32 	%p75, %r355, %r30;
	mov.u32 	%r361, %r30;
	@%p75 bra 	$L__BB0_38;
$L__BB0_51:
	setp.eq.s32 	%p76, %r29, 0;
	@%p76 bra 	$L__BB0_34;
	setp.eq.s32 	%p77, %r361, %r1;
	@%p77 bra 	$L__BB0_55;
	setp.lt.u32 	%p78, %r1, %r361;
	mul.lo.s32 	%r304, %r361, %r88;
	selp.b32 	%r305, %r27, %r304, %p78;
	max.u32 	%r306, %r1, %r361;
	add.s32 	%r307, %r305, %r306;
	shl.b32 	%r308, %r307, 2;
	mov.u32 	%r309, D;
	add.s32 	%r310, %r309, %r308;
	ld.shared.u32 	%r82, [%r310];
	setp.ge.s32 	%p79, %r82, %r357;
	@%p79 bra 	$L__BB0_55;
	st.global.u32 	[%rd5], %r361;
	mov.u32 	%r357, %r82;
$L__BB0_55:
	setp.eq.s32 	%p80, %r29, 1;
	add.s32 	%r84, %r361, 1;
	@%p80 bra 	$L__BB0_34;
	setp.eq.s32 	%p81, %r84, %r1;
	@%p81 bra 	$L__BB0_59;
	setp.gt.u32 	%p82, %r1, %r361;
	mul.lo.s32 	%r311, %r84, %r88;
	selp.b32 	%r312, %r311, %r27, %p82;
	max.u32 	%r313, %r1, %r84;
	add.s32 	%r314, %r312, %r313;
	shl.b32 	%r315, %r314, 2;
	mov.u32 	%r316, D;
	add.s32 	%r317, %r316, %r315;
	ld.shared.u32 	%r85, [%r317];
	setp.ge.s32 	%p83, %r85, %r357;
	@%p83 bra 	$L__BB0_59;
	st.global.u32 	[%rd5], %r84;
	mov.u32 	%r357, %r85;
$L__BB0_59:
	setp.eq.s32 	%p84, %r29, 2;
	add.s32 	%r87, %r361, 2;
	setp.eq.s32 	%p85, %r87, %r1;
	or.pred  	%p86, %p84, %p85;
	@%p86 bra 	$L__BB0_34;
	setp.lt.u32 	%p87, %r1, %r87;
	mul.lo.s32 	%r318, %r87, %r88;
	selp.b32 	%r319, %r27, %r318, %p87;
	max.u32 	%r320, %r1, %r87;
	add.s32 	%r321, %r319, %r320;
	shl.b32 	%r322, %r321, 2;
	mov.u32 	%r323, D;
	add.s32 	%r324, %r323, %r322;
	ld.shared.u32 	%r325, [%r324];
	setp.ge.s32 	%p88, %r325, %r357;
	@%p88 bra 	$L__BB0_34;
	st.global.u32 	[%rd5], %r87;
	bra.uni 	$L__BB0_34;

}


// ===== COMPILED SASS (sm_100) =====

	.target	sm_100

	.elftype	@"ET_EXEC"


//--------------------- .note.nv.tkinfo           --------------------------
	.section	.note.nv.tkinfo,"",@"SHT_NOTE"
	.sectionflags	@"SHF_NOTE_NV_TKINFO"
	.tkinfo
        /*0018*/ 	.word	0x00000002
        /*0030*/ 	.string	""
        /*0030*/ 	.string	"ptxas"
        /*0030*/ 	.string	"Cuda compilation tools, release 13.0, V13.0.88"
        /*0030*/ 	.string	"Build cuda_13.0.r13.0/compiler.36424714_0"
        /*0030*/ 	.string	"-arch sm_100 -m 64 "



//--------------------- .note.nv.cuinfo           --------------------------
	.section	.note.nv.cuinfo,"",@"SHT_NOTE"
	.sectionflags	@"SHF_NOTE_NV_CUINFO"
        /*0018*/ 	.short	0x0002
        /*001a*/ 	.short	0x0064
        /*001c*/ 	.short	0x0082
	.zero		2


//--------------------- .nv.info                  --------------------------
	.section	.nv.info,"",@"SHT_CUDA_INFO"
	.align	4


	//----- nvinfo : EIATTR_REGCOUNT
	.align		4
        /*0000*/ 	.byte	0x04, 0x2f
        /*0002*/ 	.short	(.L_1 - .L_0)
	.align		4
.L_0:
        /*0004*/ 	.word	index@(_Z3knniiiPiS_)
        /*0008*/ 	.word	0x00000020


	//----- nvinfo : EIATTR_FRAME_SIZE
	.align		4
.L_1:
        /*000c*/ 	.byte	0x04, 0x11
        /*000e*/ 	.short	(.L_3 - .L_2)
	.align		4
.L_2:
        /*0010*/ 	.word	index@(_Z3knniiiPiS_)
        /*0014*/ 	.word	0x00000000


	//----- nvinfo : EIATTR_MIN_STACK_SIZE
	.align		4
.L_3:
        /*0018*/ 	.byte	0x04, 0x12
        /*001a*/ 	.short	(.L_5 - .L_4)
	.align		4
.L_4:
        /*001c*/ 	.word	index@(_Z3knniiiPiS_)
        /*0020*/ 	.word	0x00000000
.L_5:


//--------------------- .nv.compat                --------------------------
	.section	.nv.compat,"",@"SHT_CUDA_COMPAT_INFO"
	.align	4
        /*0000*/ 	.byte	0x02, 0x09, 0x00, 0x00, 0x02, 0x02, 0x01, 0x00, 0x02, 0x05, 0x05, 0x00, 0x03, 0x07, 0x01, 0x01
        /*0010*/ 	.byte	0x02, 0x03, 0x00, 0x00, 0x02, 0x06, 0x01, 0x00, 0x04, 0x0b, 0x08, 0x00, 0x09, 0x00, 0x00, 0x00
        /*0020*/ 	.byte	0x00, 0x00, 0x00, 0x00


//--------------------- .nv.info._Z3knniiiPiS_    --------------------------
	.section	.nv.info._Z3knniiiPiS_,"",@"SHT_CUDA_INFO"
	.sectionflags	@""
	.align	4


	//----- nvinfo : EIATTR_CUDA_API_VERSION
	.align		4
        /*0000*/ 	.byte	0x04, 0x37
        /*0002*/ 	.short	(.L_7 - .L_6)
.L_6:
        /*0004*/ 	.word	0x00000082


	//----- nvinfo : EIATTR_KPARAM_INFO
	.align		4
.L_7:
        /*0008*/ 	.byte	0x04, 0x17
        /*000a*/ 	.short	(.L_9 - .L_8)
.L_8:
        /*000c*/ 	.word	0x00000000
        /*0010*/ 	.short	0x0004
        /*0012*/ 	.short	0x0018
        /*0014*/ 	.byte	0x00, 0xf5, 0x21, 0x00


	//----- nvinfo : EIATTR_KPARAM_INFO
	.align		4
.L_9:
        /*0018*/ 	.byte	0x04, 0x17
        /*001a*/ 	.short	(.L_11 - .L_10)
.L_10:
        /*001c*/ 	.word	0x00000000
        /*0020*/ 	.short	0x0003
        /*0022*/ 	.short	0x0010
        /*0024*/ 	.byte	0x00, 0xf5, 0x21, 0x00


	//----- nvinfo : EIATTR_KPARAM_INFO
	.align		4
.L_11:
        /*0028*/ 	.byte	0x04, 0x17
        /*002a*/ 	.short	(.L_13 - .L_12)
.L_12:
        /*002c*/ 	.word	0x00000000
        /*0030*/ 	.short	0x0002
        /*0032*/ 	.short	0x0008
        /*0034*/ 	.byte	0x00, 0xf0, 0x11, 0x00


	//----- nvinfo : EIATTR_KPARAM_INFO
	.align		4
.L_13:
        /*0038*/ 	.byte	0x04, 0x17
        /*003a*/ 	.short	(.L_15 - .L_14)
.L_14:
        /*003c*/ 	.word	0x00000000
        /*0040*/ 	.short	0x0001
        /*0042*/ 	.short	0x0004
        /*0044*/ 	.byte	0x00, 0xf0, 0x11, 0x00


	//----- nvinfo : EIATTR_KPARAM_INFO
	.align		4
.L_15:
        /*0048*/ 	.byte	0x04, 0x17
        /*004a*/ 	.short	(.L_17 - .L_16)
.L_16:
        /*004c*/ 	.word	0x00000000
        /*0050*/ 	.short	0x0000
        /*0052*/ 	.short	0x0000
        /*0054*/ 	.byte	0x00, 0xf0, 0x11, 0x00


	//----- nvinfo : EIATTR_SPARSE_MMA_MASK
	.align		4
.L_17:
        /*0058*/ 	.byte	0x03, 0x50
        /*005a*/ 	.short	0x0000


	//----- nvinfo : EIATTR_MAXREG_COUNT
	.align		4
        /*005c*/ 	.byte	0x03, 0x1b
        /*005e*/ 	.short	0x00ff


	//----- nvinfo : EIATTR_NUM_BARRIERS
	.align		4
        /*0060*/ 	.byte	0x02, 0x4c
        /*0062*/ 	.byte	0x01
	.zero		1


	//----- nvinfo : EIATTR_MERCURY_ISA_VERSION
	.align		4
        /*0064*/ 	.byte	0x03, 0x5f
        /*0066*/ 	.short	0x0101


	//----- nvinfo : EIATTR_VRC_CTA_INIT_COUNT
	.align		4
        /*0068*/ 	.byte	0x02, 0x4a
	.zero		1
	.zero		1


	//----- nvinfo : EIATTR_EXIT_INSTR_OFFSETS
	.align		4
        /*006c*/ 	.byte	0x04, 0x1c
        /*006e*/ 	.short	(.L_19 - .L_18)


	//   ....[0]....
.L_18:
        /*0070*/ 	.word	0x00000930


	//   ....[1]....
        /*0074*/ 	.word	0x00000950


	//   ....[2]....
        /*0078*/ 	.word	0x00001ec0


	//----- nvinfo : EIATTR_CRS_STACK_SIZE
	.align		4
.L_19:
        /*007c*/ 	.byte	0x04, 0x1e
        /*007e*/ 	.short	(.L_21 - .L_20)
.L_20:
        /*0080*/ 	.word	0x00000000


	//----- nvinfo : EIATTR_CBANK_PARAM_SIZE
	.align		4
.L_21:
        /*0084*/ 	.byte	0x03, 0x19
        /*0086*/ 	.short	0x0020


	//----- nvinfo : EIATTR_PARAM_CBANK
	.align		4
        /*0088*/ 	.byte	0x04, 0x0a
        /*008a*/ 	.short	(.L_23 - .L_22)
	.align		4
.L_22:
        /*008c*/ 	.word	index@(.nv.constant0._Z3knniiiPiS_)
        /*0090*/ 	.short	0x0380
        /*0092*/ 	.short	0x0020


	//----- nvinfo : EIATTR_SW_WAR
	.align		4
.L_23:
        /*0094*/ 	.byte	0x04, 0x36
        /*0096*/ 	.short	(.L_25 - .L_24)
.L_24:
        /*0098*/ 	.word	0x00000008
.L_25:


//--------------------- .nv.callgraph             --------------------------
	.section	.nv.callgraph,"",@"SHT_CUDA_CALLGRAPH"
	.align	4
	.sectionentsize	8
	.align		4
        /*0000*/ 	.word	0x00000000
	.align		4
        /*0004*/ 	.word	0xffffffff
	.align		4
        /*0008*/ 	.word	0x00000000
	.align		4
        /*000c*/ 	.word	0xfffffffe
	.align		4
        /*0010*/ 	.word	0x00000000
	.align		4
        /*0014*/ 	.word	0xfffffffd
	.align		4
        /*0018*/ 	.word	0x00000000
	.align		4
        /*001c*/ 	.word	0xfffffffc


//--------------------- .text._Z3knniiiPiS_       --------------------------
	.section	.text._Z3knniiiPiS_,"ax",@progbits
	.align	128
        .global         _Z3knniiiPiS_
        .type           _Z3knniiiPiS_,@function
        .size           _Z3knniiiPiS_,(.L_x_33 - _Z3knniiiPiS_)
        .other          _Z3knniiiPiS_,@"STO_CUDA_ENTRY STV_DEFAULT"
_Z3knniiiPiS_:
.text._Z3knniiiPiS_:
[----:B------:R-:W-:Y:S01]  /*0000*/  LDC R1, c[0x0][0x37c] ;  /* 0x0000df00ff017b82 */ /* 0x000fe20000000800 */
[----:B------:R-:W0:Y:S07]  /*0010*/  S2R R0, SR_TID.X ;  /* 0x0000000000007919 */ /* 0x000e2e0000002100 */
[----:B------:R-:W1:Y:S01]  /*0020*/  LDC R6, c[0x0][0x384] ;  /* 0x0000e100ff067b82 */ /* 0x000e620000000800 */
[----:B------:R-:W2:Y:S01]  /*0030*/  LDCU.64 UR8, c[0x0][0x358] ;  /* 0x00006b00ff0877ac */ /* 0x000ea20008000a00 */
[----:B------:R-:W-:Y:S01]  /*0040*/  BSSY.RECONVERGENT B0, `(.L_x_0) ;  /* 0x0000082000007945 */ /* 0x000fe20003800200 */
[----:B------:R-:W0:Y:S01]  /*0050*/  S2R R7, SR_TID.Y ;  /* 0x0000000000077919 */ /* 0x000e220000002200 */
[----:B------:R-:W-:Y:S01]  /*0060*/  IMAD.MOV.U32 R11, RZ, RZ, RZ ;  /* 0x000000ffff0b7224 */ /* 0x000fe200078e00ff */
[----:B-1----:R-:W-:-:S04]  /*0070*/  ISETP.GE.AND P0, PT, R6, 0x1, PT ;  /* 0x000000010600780c */ /* 0x002fc80003f06270 */
[----:B0-----:R-:W-:-:S13]  /*0080*/  ISETP.GE.U32.OR P0, PT, R0, R7, !P0 ;  /* 0x000000070000720c */ /* 0x001fda0004706470 */
[----:B--2---:R-:W-:Y:S05]  /*0090*/  @P0 BRA `(.L_x_1) ;  /* 0x0000000400f00947 */ /* 0x004fea0003800000 */
[----:B------:R-:W-:Y:S01]  /*00a0*/  ISETP.GE.U32.AND P0, PT, R6, 0x8, PT ;  /* 0x000000080600780c */ /* 0x000fe20003f06070 */
[-C--:B------:R-:W-:Y:S01]  /*00b0*/  IMAD R8, R0, R6.reuse, RZ ;  /* 0x0000000600087224 */ /* 0x080fe200078e02ff */
[----:B------:R-:W-:Y:S01]  /*00c0*/  LOP3.LUT R25, R6, 0x7, RZ, 0xc0, !PT ;  /* 0x0000000706197812 */ /* 0x000fe200078ec0ff */
[----:B------:R-:W-:Y:S01]  /*00d0*/  IMAD R9, R7, R6, RZ ;  /* 0x0000000607097224 */ /* 0x000fe200078e02ff */
[----:B------:R-:W-:Y:S02]  /*00e0*/  CS2R R10, SRZ ;  /* 0x00000000000a7805 */ /* 0x000fe4000001ff00 */
[----:B------:R-:W-:-:S07]  /*00f0*/  ISETP.NE.AND P1, PT, R25, RZ, PT ;  /* 0x000000ff1900720c */ /* 0x000fce0003f25270 */
[----:B------:R-:W-:Y:S06]  /*0100*/  @!P0 BRA `(.L_x_2) ;  /* 0x0000000000ac8947 */ /* 0x000fec0003800000 */
[----:B------:R-:W-:Y:S01]  /*0110*/  LOP3.LUT R10, R6, 0x7ffffff8, RZ, 0xc0, !PT ;  /* 0x7ffffff8060a7812 */ /* 0x000fe200078ec0ff */
[----:B------:R-:W-:Y:S01]  /*0120*/  IMAD.MOV.U32 R11, RZ, RZ, RZ ;  /* 0x000000ffff0b7224 */ /* 0x000fe200078e00ff */
[----:B------:R-:W-:-:S06]  /*0130*/  UMOV UR4, URZ ;  /* 0x000000ff00047c82 */ /* 0x000fcc0008000000 */
.L_x_3:
[----:B------:R-:W0:Y:S01]  /*0140*/  LDC.64 R2, c[0x0][0x390] ;  /* 0x0000e400ff027b82 */ /* 0x000e220000000a00 */
[----:B------:R-:W-:Y:S02]  /*0150*/  VIADD R5, R8, UR4 ;  /* 0x0000000408057c36 */ /* 0x000fe40008000000 */
[----:B------:R-:W-:Y:S02]  /*0160*/  VIADD R13, R9, UR4 ;  /* 0x00000004090d7c36 */ /* 0x000fe40008000000 */
[----:B0-----:R-:W-:-:S04]  /*0170*/  IMAD.WIDE.U32 R4, R5, 0x4, R2 ;  /* 0x0000000405047825 */ /* 0x001fc800078e0002 */
[----:B------:R-:W-:Y:S01]  /*0180*/  IMAD.WIDE.U32 R2, R13, 0x4, R2 ;  /* 0x000000040d027825 */ /* 0x000fe200078e0002 */
[----:B------:R-:W2:Y:S04]  /*0190*/  LDG.E R24, desc[UR8][R4.64] ;  /* 0x0000000804187981 */ /* 0x000ea8000c1e1900 */
[----:B------:R-:W2:Y:S04]  /*01a0*/  LDG.E R27, desc[UR8][R2.64] ;  /* 0x00000008021b7981 */ /* 0x000ea8000c1e1900 */
[----:B------:R-:W3:Y:S04]  /*01b0*/  LDG.E R26, desc[UR8][R4.64+0x4] ;  /* 0x00000408041a7981 */ /* 0x000ee8000c1e1900 */
[----:B------:R-:W3:Y:S04]  /*01c0*/  LDG.E R29, desc[UR8][R2.64+0x4] ;  /* 0x00000408021d7981 */ /* 0x000ee8000c1e1900 */
[----:B------:R-:W4:Y:S04]  /*01d0*/  LDG.E R12, desc[UR8][R4.64+0x8] ;  /* 0x00000808040c7981 */ /* 0x000f28000c1e1900 */
[----:B------:R-:W4:Y:S04]  /*01e0*/  LDG.E R13, desc[UR8][R2.64+0x8] ;  /* 0x00000808020d7981 */ /* 0x000f28000c1e1900 */
[----:B------:R-:W5:Y:S04]  /*01f0*/  LDG.E R14, desc[UR8][R4.64+0xc] ;  /* 0x00000c08040e7981 */ /* 0x000f68000c1e1900 */
        /* <DEDUP_REMOVED lines=8> */
[----:B------:R-:W5:Y:S01]  /*0280*/  LDG.E R22, desc[UR8][R2.64+0x1c] ;  /* 0x00001c0802167981 */ /* 0x000f62000c1e1900 */
[----:B------:R-:W-:-:S06]  /*0290*/  UIADD3 UR4, UPT, UPT, UR4, 0x8, URZ ;  /* 0x0000000804047890 */ /* 0x000fcc000fffe0ff */
[----:B------:R-:W-:Y:S01]  /*02a0*/  ISETP.NE.AND P0, PT, R10, UR4, PT ;  /* 0x000000040a007c0c */ /* 0x000fe2000bf05270 */
[----:B--2---:R-:W-:-:S04]  /*02b0*/  IMAD.IADD R24, R24, 0x1, -R27 ;  /* 0x0000000118187824 */ /* 0x004fc800078e0a1b */
[----:B------:R-:W-:Y:S02]  /*02c0*/  IMAD R11, R24, R24, R11 ;  /* 0x00000018180b7224 */ /* 0x000fe400078e020b */
[----:B---3--:R-:W-:-:S04]  /*02d0*/  IMAD.IADD R26, R26, 0x1, -R29 ;  /* 0x000000011a1a7824 */ /* 0x008fc800078e0a1d */
[----:B------:R-:W-:Y:S02]  /*02e0*/  IMAD R11, R26, R26, R11 ;  /* 0x0000001a1a0b7224 */ /* 0x000fe400078e020b */
[----:B----4-:R-:W-:-:S04]  /*02f0*/  IMAD.IADD R12, R12, 0x1, -R13 ;  /* 0x000000010c0c7824 */ /* 0x010fc800078e0a0d */
[----:B------:R-:W-:Y:S02]  /*0300*/  IMAD R11, R12, R12, R11 ;  /* 0x0000000c0c0b7224 */ /* 0x000fe400078e020b */
[----:B-----5:R-:W-:-:S04]  /*0310*/  IMAD.IADD R14, R14, 0x1, -R15 ;  /* 0x000000010e0e7824 */ /* 0x020fc800078e0a0f */
[----:B------:R-:W-:Y:S02]  /*0320*/  IMAD R11, R14, R14, R11 ;  /* 0x0000000e0e0b7224 */ /* 0x000fe400078e020b */
[----:B------:R-:W-:-:S04]  /*0330*/  IMAD.IADD R16, R16, 0x1, -R17 ;  /* 0x0000000110107824 */ /* 0x000fc800078e0a11 */
[----:B------:R-:W-:Y:S02]  /*0340*/  IMAD R11, R16, R16, R11 ;  /* 0x00000010100b7224 */ /* 0x000fe400078e020b */
[----:B------:R-:W-:-:S04]  /*0350*/  IMAD.IADD R18, R18, 0x1, -R19 ;  /* 0x0000000112127824 */ /* 0x000fc800078e0a13 */
[----:B------:R-:W-:Y:S02]  /*0360*/  IMAD R11, R18, R18, R11 ;  /* 0x00000012120b7224 */ /* 0x000fe400078e020b */
[----:B------:R-:W-:-:S04]  /*0370*/  IMAD.IADD R20, R20, 0x1, -R23 ;  /* 0x0000000114147824 */ /* 0x000fc800078e0a17 */
[----:B------:R-:W-:Y:S02]  /*0380*/  IMAD R11, R20, R20, R11 ;  /* 0x00000014140b7224 */ /* 0x000fe400078e020b */
[----:B------:R-:W-:-:S04]  /*0390*/  IMAD.IADD R22, R21, 0x1, -R22 ;  /* 0x0000000115167824 */ /* 0x000fc800078e0a16 */
[----:B------:R-:W-:Y:S01]  /*03a0*/  IMAD R11, R22, R22, R11 ;  /* 0x00000016160b7224 */ /* 0x000fe200078e020b */
[----:B------:R-:W-:Y:S06]  /*03b0*/  @P0 BRA `(.L_x_3) ;  /* 0xfffffffc00600947 */ /* 0x000fec000383ffff */
.L_x_2:
[----:B------:R-:W-:Y:S05]  /*03c0*/  @!P1 BRA `(.L_x_1) ;  /* 0x0000000400249947 */ /* 0x000fea0003800000 */
[----:B------:R-:W-:Y:S02]  /*03d0*/  ISETP.GE.U32.AND P1, PT, R25, 0x4, PT ;  /* 0x000000041900780c */ /* 0x000fe40003f26070 */
[----:B------:R-:W-:-:S04]  /*03e0*/  LOP3.LUT R19, R6, 0x3, RZ, 0xc0, !PT ;  /* 0x0000000306137812 */ /* 0x000fc800078ec0ff */
[----:B------:R-:W-:-:S07]  /*03f0*/  ISETP.NE.AND P0, PT, R19, RZ, PT ;  /* 0x000000ff1300720c */ /* 0x000fce0003f05270 */
[----:B------:R-:W-:Y:S06]  /*0400*/  @!P1 BRA `(.L_x_4) ;  /* 0x00000000007c9947 */ /* 0x000fec0003800000 */
[----:B------:R-:W0:Y:S01]  /*0410*/  LDC.64 R12, c[0x0][0x390] ;  /* 0x0000e400ff0c7b82 */ /* 0x000e220000000a00 */
[----:B------:R-:W1:Y:S01]  /*0420*/  LDCU.64 UR4, c[0x0][0x390] ;  /* 0x00007200ff0477ac */ /* 0x000e620008000a00 */
[CC--:B------:R-:W-:Y:S01]  /*0430*/  IADD3 R17, P1, PT, R8.reuse, R10.reuse, RZ ;  /* 0x0000000a08117210 */ /* 0x0c0fe20007f3e0ff */
[--C-:B------:R-:W-:Y:S01]  /*0440*/  IMAD.IADD R15, R8, 0x1, R10.reuse ;  /* 0x00000001080f7824 */ /* 0x100fe200078e020a */
[C---:B------:R-:W-:Y:S01]  /*0450*/  IADD3 R5, P2, PT, R9.reuse, R10, RZ ;  /* 0x0000000a09057210 */ /* 0x040fe20007f5e0ff */
[----:B------:R-:W-:Y:S02]  /*0460*/  IMAD.IADD R3, R9, 0x1, R10 ;  /* 0x0000000109037824 */ /* 0x000fe400078e020a */
[----:B------:R-:W-:Y:S02]  /*0470*/  IMAD.X R18, RZ, RZ, RZ, P1 ;  /* 0x000000ffff127224 */ /* 0x000fe400008e06ff */
[----:B------:R-:W-:Y:S01]  /*0480*/  IMAD.X R16, RZ, RZ, RZ, P2 ;  /* 0x000000ffff107224 */ /* 0x000fe200010e06ff */
[----:B-1----:R-:W-:-:S02]  /*0490*/  LEA R2, P1, R17, UR4, 0x2 ;  /* 0x0000000411027c11 */ /* 0x002fc4000f8210ff */
[----:B------:R-:W-:Y:S01]  /*04a0*/  LEA R4, P2, R5, UR4, 0x2 ;  /* 0x0000000405047c11 */ /* 0x000fe2000f8410ff */
[----:B0-----:R-:W-:-:S03]  /*04b0*/  IMAD.WIDE.U32 R14, R15, 0x4, R12 ;  /* 0x000000040f0e7825 */ /* 0x001fc600078e000c */
[----:B------:R-:W-:Y:S01]  /*04c0*/  LEA.HI.X R5, R5, UR5, R16, 0x2, P2 ;  /* 0x0000000505057c11 */ /* 0x000fe200090f1410 */
[----:B------:R-:W-:Y:S01]  /*04d0*/  IMAD.WIDE.U32 R12, R3, 0x4, R12 ;  /* 0x00000004030c7825 */ /* 0x000fe200078e000c */
[----:B------:R-:W-:Y:S01]  /*04e0*/  LEA.HI.X R3, R17, UR5, R18, 0x2, P1 ;  /* 0x0000000511037c11 */ /* 0x000fe200088f1412 */
[----:B------:R-:W2:Y:S04]  /*04f0*/  LDG.E R14, desc[UR8][R14.64] ;  /* 0x000000080e0e7981 */ /* 0x000ea8000c1e1900 */
[----:B------:R-:W2:Y:S04]  /*0500*/  LDG.E R13, desc[UR8][R12.64] ;  /* 0x000000080c0d7981 */ /* 0x000ea8000c1e1900 */
[----:B------:R-:W3:Y:S04]  /*0510*/  LDG.E R17, desc[UR8][R2.64+0x4] ;  /* 0x0000040802117981 */ /* 0x000ee8000c1e1900 */
[----:B------:R-:W3:Y:S04]  /*0520*/  LDG.E R18, desc[UR8][R4.64+0x4] ;  /* 0x0000040804127981 */ /* 0x000ee8000c1e1900 */
[----:B------:R-:W4:Y:S04]  /*0530*/  LDG.E R20, desc[UR8][R2.64+0x8] ;  /* 0x0000080802147981 */ /* 0x000f28000c1e1900 */
[----:B------:R-:W4:Y:S04]  /*0540*/  LDG.E R21, desc[UR8][R4.64+0x8] ;  /* 0x0000080804157981 */ /* 0x000f28000c1e1900 */
[----:B------:R-:W5:Y:S04]  /*0550*/  LDG.E R22, desc[UR8][R2.64+0xc] ;  /* 0x00000c0802167981 */ /* 0x000f68000c1e1900 */
[----:B------:R-:W5:Y:S01]  /*0560*/  LDG.E R23, desc[UR8][R4.64+0xc] ;  /* 0x00000c0804177981 */ /* 0x000f62000c1e1900 */
[----:B------:R-:W-:-:S02]  /*0570*/  VIADD R10, R10, 0x4 ;  /* 0x000000040a0a7836 */ /* 0x000fc40000000000 */
[----:B--2---:R-:W-:-:S04]  /*0580*/  IMAD.IADD R16, R14, 0x1, -R13 ;  /* 0x000000010e107824 */ /* 0x004fc800078e0a0d */
[----:B------:R-:W-:Y:S02]  /*0590*/  IMAD R11, R16, R16, R11 ;  /* 0x00000010100b7224 */ /* 0x000fe400078e020b */
[----:B---3--:R-:W-:-:S04]  /*05a0*/  IMAD.IADD R18, R17, 0x1, -R18 ;  /* 0x0000000111127824 */ /* 0x008fc800078e0a12 */
[----:B------:R-:W-:Y:S02]  /*05b0*/  IMAD R11, R18, R18, R11 ;  /* 0x00000012120b7224 */ /* 0x000fe400078e020b */
[----:B----4-:R-:W-:-:S04]  /*05c0*/  IMAD.IADD R20, R20, 0x1, -R21 ;  /* 0x0000000114147824 */ /* 0x010fc800078e0a15 */
[----:B------:R-:W-:Y:S02]  /*05d0*/  IMAD R11, R20, R20, R11 ;  /* 0x00000014140b7224 */ /* 0x000fe400078e020b */
[----:B-----5:R-:W-:-:S04]  /*05e0*/  IMAD.IADD R22, R22, 0x1, -R23 ;  /* 0x0000000116167824 */ /* 0x020fc800078e0a17 */
[----:B------:R-:W-:-:S07]  /*05f0*/  IMAD R11, R22, R22, R11 ;  /* 0x00000016160b7224 */ /* 0x000fce00078e020b */
.L_x_4:
[----:B------:R-:W-:Y:S05]  /*0600*/  @!P0 BRA `(.L_x_1) ;  /* 0x0000000000948947 */ /* 0x000fea0003800000 */
[----:B------:R-:W-:Y:S02]  /*0610*/  ISETP.NE.AND P1, PT, R19, 0x1, PT ;  /* 0x000000011300780c */ /* 0x000fe40003f25270 */
[----:B------:R-:W-:-:S04]  /*0620*/  LOP3.LUT R6, R6, 0x1, RZ, 0xc0, !PT ;  /* 0x0000000106067812 */ /* 0x000fc800078ec0ff */
[----:B------:R-:W-:-:S07]  /*0630*/  ISETP.NE.U32.AND P0, PT, R6, 0x1, PT ;  /* 0x000000010600780c */ /* 0x000fce0003f05070 */
[----:B------:R-:W-:Y:S06]  /*0640*/  @!P1 BRA `(.L_x_5) ;  /* 0x00000000005c9947 */ /* 0x000fec0003800000 */
[----:B------:R-:W0:Y:S01]  /*0650*/  LDC.64 R12, c[0x0][0x390] ;  /* 0x0000e400ff0c7b82 */ /* 0x000e220000000a00 */
[----:B------:R-:W1:Y:S01]  /*0660*/  LDCU.64 UR4, c[0x0][0x390] ;  /* 0x00007200ff0477ac */ /* 0x000e620008000a00 */
[CC--:B------:R-:W-:Y:S01]  /*0670*/  IADD3 R16, P2, PT, R9.reuse, R10.reuse, RZ ;  /* 0x0000000a09107210 */ /* 0x0c0fe20007f5e0ff */
[C-C-:B------:R-:W-:Y:S01]  /*0680*/  IMAD.IADD R15, R8.reuse, 0x1, R10.reuse ;  /* 0x00000001080f7824 */ /* 0x140fe200078e020a */
[----:B------:R-:W-:Y:S01]  /*0690*/  IADD3 R5, P1, PT, R8, R10, RZ ;  /* 0x0000000a08057210 */ /* 0x000fe20007f3e0ff */
        /* <DEDUP_REMOVED lines=12> */
[----:B------:R-:W3:Y:S01]  /*0760*/  LDG.E R3, desc[UR8][R2.64+0x4] ;  /* 0x0000040802037981 */ /* 0x000ee2000c1e1900 */
[----:B------:R-:W-:-:S02]  /*0770*/  VIADD R10, R10, 0x2 ;  /* 0x000000020a0a7836 */ /* 0x000fc40000000000 */
[----:B--2---:R-:W-:-:S04]  /*0780*/  IMAD.IADD R6, R14, 0x1, -R13 ;  /* 0x000000010e067824 */ /* 0x004fc800078e0a0d */
[----:B------:R-:W-:Y:S02]  /*0790*/  IMAD R11, R6, R6, R11 ;  /* 0x00000006060b7224 */ /* 0x000fe400078e020b */
[----:B---3--:R-:W-:-:S04]  /*07a0*/  IMAD.IADD R16, R4, 0x1, -R3 ;  /* 0x0000000104107824 */ /* 0x008fc800078e0a03 */
[----:B------:R-:W-:-:S07]  /*07b0*/  IMAD R11, R16, R16, R11 ;  /* 0x00000010100b7224 */ /* 0x000fce00078e020b */
.L_x_5:
[----:B------:R-:W-:Y:S05]  /*07c0*/  @P0 BRA `(.L_x_1) ;  /* 0x0000000000240947 */ /* 0x000fea0003800000 */
[----:B------:R-:W0:Y:S01]  /*07d0*/  LDC.64 R4, c[0x0][0x390] ;  /* 0x0000e400ff047b82 */ /* 0x000e220000000a00 */
[--C-:B------:R-:W-:Y:S02]  /*07e0*/  IMAD.IADD R3, R8, 0x1, R10.reuse ;  /* 0x0000000108037824 */ /* 0x100fe400078e020a */
[----:B------:R-:W-:Y:S02]  /*07f0*/  IMAD.IADD R9, R9, 0x1, R10 ;  /* 0x0000000109097824 */ /* 0x000fe400078e020a */
[----:B0-----:R-:W-:-:S04]  /*0800*/  IMAD.WIDE.U32 R2, R3, 0x4, R4 ;  /* 0x0000000403027825 */ /* 0x001fc800078e0004 */
[----:B------:R-:W-:Y:S02]  /*0810*/  IMAD.WIDE.U32 R4, R9, 0x4, R4 ;  /* 0x0000000409047825 */ /* 0x000fe400078e0004 */
[----:B------:R-:W2:Y:S04]  /*0820*/  LDG.E R2, desc[UR8][R2.64] ;  /* 0x0000000802027981 */ /* 0x000ea8000c1e1900 */
[----:B------:R-:W2:Y:S02]  /*0830*/  LDG.E R5, desc[UR8][R4.64] ;  /* 0x0000000804057981 */ /* 0x000ea4000c1e1900 */
[----:B--2---:R-:W-:-:S04]  /*0840*/  IMAD.IADD R6, R2, 0x1, -R5 ;  /* 0x0000000102067824 */ /* 0x004fc800078e0a05 */
[----:B------:R-:W-:-:S07]  /*0850*/  IMAD R11, R6, R6, R11 ;  /* 0x00000006060b7224 */ /* 0x000fce00078e020b */
.L_x_1:
[----:B------:R-:W-:Y:S05]  /*0860*/  BSYNC.RECONVERGENT B0 ;  /* 0x0000000000007941 */ /* 0x000fea0003800200 */
.L_x_0:
[----:B------:R-:W0:Y:S01]  /*0870*/  LDC R3, c[0x0][0x380] ;  /* 0x0000e000ff037b82 */ /* 0x000e220000000800 */
[----:B------:R-:W-:-:S07]  /*0880*/  UMOV UR4, 0x400 ;  /* 0x0000040000047882 */ /* 0x000fce0000000000 */
[----:B------:R-:W1:Y:S08]  /*0890*/  S2UR UR5, SR_CgaCtaId ;  /* 0x00000000000579c3 */ /* 0x000e700000008800 */
[----:B------:R-:W2:Y:S01]  /*08a0*/  LDC R5, c[0x0][0x388] ;  /* 0x0000e200ff057b82 */ /* 0x000ea20000000800 */
[----:B0-----:R-:W-:-:S04]  /*08b0*/  IMAD R2, R0, R3, RZ ;  /* 0x0000000300027224 */ /* 0x001fc800078e02ff */
[----:B------:R-:W-:Y:S01]  /*08c0*/  IMAD.IADD R2, R2, 0x1, R7 ;  /* 0x0000000102027824 */ /* 0x000fe200078e0207 */
[----:B-1----:R-:W-:-:S06]  /*08d0*/  ULEA UR4, UR5, UR4, 0x18 ;  /* 0x0000000405047291 */ /* 0x002fcc000f8ec0ff */
[----:B------:R-:W-:Y:S02]  /*08e0*/  LEA R2, R2, UR4, 0x2 ;  /* 0x0000000402027c11 */ /* 0x000fe4000f8e10ff */
[----:B--2---:R-:W-:-:S03]  /*08f0*/  ISETP.GE.AND P0, PT, R5, 0x1, PT ;  /* 0x000000010500780c */ /* 0x004fc60003f06270 */
[----:B------:R0:W-:Y:S01]  /*0900*/  STS [R2], R11 ;  /* 0x0000000b02007388 */ /* 0x0001e20000000800 */
[----:B------:R-:W-:Y:S01]  /*0910*/  BAR.SYNC.DEFER_BLOCKING 0x0 ;  /* 0x0000000000007b1d */ /* 0x000fe20000010000 */
[----:B------:R-:W-:-:S13]  /*0920*/  ISETP.NE.OR P0, PT, R7, RZ, !P0 ;  /* 0x000000ff0700720c */ /* 0x000fda0004705670 */
[----:B0-----:R-:W-:Y:S05]  /*0930*/  @P0 EXIT ;  /* 0x000000000000094d */ /* 0x001fea0003800000 */
[----:B------:R-:W-:-:S13]  /*0940*/  ISETP.GE.AND P0, PT, R3, 0x1, PT ;  /* 0x000000010300780c */ /* 0x000fda0003f06270 */
[----:B------:R-:W-:Y:S05]  /*0950*/  @!P0 EXIT ;  /* 0x000000000000894d */ /* 0x000fea0003800000 */
[----:B------:R-:W-:Y:S01]  /*0960*/  IMAD R8, R0, R5, RZ ;  /* 0x0000000500087224 */ /* 0x000fe200078e02ff */
[----:B------:R-:W-:Y:S01]  /*0970*/  PRMT R7, RZ, 0x7610, R7 ;  /* 0x00007610ff077816 */ /* 0x000fe20000000007 */
[----:B------:R-:W-:Y:S01]  /*0980*/  UMOV UR4, URZ ;  /* 0x000000ff00047c82 */ /* 0x000fe20008000000 */
[----:B------:R-:W-:-:S07]  /*0990*/  PRMT R6, RZ, 0x7610, R6 ;  /* 0x00007610ff067816 */ /* 0x000fce0000000006 */
.L_x_31:
[----:B------:R-:W0:Y:S01]  /*09a0*/  LDC.64 R2, c[0x0][0x398] ;  /* 0x0000e600ff027b82 */ /* 0x000e220000000a00 */
[----:B------:R-:W-:Y:S02]  /*09b0*/  UISETP.NE.AND UP0, UPT, UR4, URZ, UPT ;  /* 0x000000ff0400728c */ /* 0x000fe4000bf05270 */
[----:B------:R-:W-:Y:S01]  /*09c0*/  VIADD R5, R8, UR4 ;  /* 0x0000000408057c36 */ /* 0x000fe20008000000 */
[----:B------:R-:W-:Y:S03]  /*09d0*/  BSSY.RECONVERGENT B0, `(.L_x_6) ;  /* 0x000014b000007945 */ /* 0x000fe60003800200 */
[----:B0-----:R-:W-:-:S03]  /*09e0*/  IMAD.WIDE.U32 R2, R5, 0x4, R2 ;  /* 0x0000000405027825 */ /* 0x001fc600078e0002 */
[----:B------:R-:W-:Y:S05]  /*09f0*/  BRA.U !UP0, `(.L_x_7) ;  /* 0x0000000908dc7547 */ /* 0x000fea000b800000 */
[----:B------:R-:W-:Y:S01]  /*0a00*/  LOP3.LUT R4, R7, 0xffff, RZ, 0xc0, !PT ;  /* 0x0000ffff07047812 */ /* 0x000fe200078ec0ff */
[----:B------:R-:W-:Y:S01]  /*0a10*/  IMAD.MOV.U32 R9, RZ, RZ, RZ ;  /* 0x000000ffff097224 */ /* 0x000fe200078e00ff */
[----:B------:R-:W-:Y:S01]  /*0a20*/  LOP3.LUT P0, RZ, R6, 0x7, RZ, 0xc0, !PT ;  /* 0x0000000706ff7812 */ /* 0x000fe2000780c0ff */
[----:B------:R-:W-:Y:S01]  /*0a30*/  IMAD.MOV.U32 R10, RZ, RZ, 0x64 ;  /* 0x00000064ff0a7424 */ /* 0x000fe200078e00ff */
[----:B------:R-:W-:-:S05]  /*0a40*/  LOP3.LUT R4, R4, 0x7, RZ, 0xc0, !PT ;  /* 0x0000000704047812 */ /* 0x000fca00078ec0ff */
[----:B------:R-:W-:-:S05]  /*0a50*/  VIADD R4, R4, 0xffffffff ;  /* 0xffffffff04047836 */ /* 0x000fca0000000000 */
[----:B------:R-:W-:-:S13]  /*0a60*/  ISETP.GE.U32.AND P1, PT, R4, 0x3, PT ;  /* 0x000000030400780c */ /* 0x000fda0003f26070 */
.L_x_16:
[----:B------:R-:W-:Y:S01]  /*0a70*/  UISETP.GE.U32.AND UP0, UPT, UR4, 0x10, UPT ;  /* 0x000000100400788c */ /* 0x000fe2000bf06070 */
[----:B------:R-:W-:Y:S01]  /*0a80*/  ISETP.NE.AND P2, PT, R9, R0, PT ;  /* 0x000000000900720c */ /* 0x000fe20003f45270 */
[----:B------:R-:W-:-:S03]  /*0a90*/  UMOV UR5, URZ ;  /* 0x000000ff00057c82 */ /* 0x000fc60008000000 */
[----:B------:R-:W-:-:S04]  /*0aa0*/  SEL R11, RZ, 0x1, P2 ;  /* 0x00000001ff0b7807 */ /* 0x000fc80001000000 */
[----:B------:R-:W-:Y:S05]  /*0ab0*/  BRA.U !UP0, `(.L_x_8) ;  /* 0x0000000108f07547 */ /* 0x000fea000b800000 */
[----:B------:R-:W0:Y:S01]  /*0ac0*/  LDC.64 R4, c[0x0][0x398] ;  /* 0x0000e600ff047b82 */ /* 0x000e220000000a00 */
[----:B------:R-:W-:-:S04]  /*0ad0*/  ULOP3.LUT UR5, UR4, 0xfffffff0, URZ, 0xc0, !UPT ;  /* 0xfffffff004057892 */ /* 0x000fc8000f8ec0ff */
[----:B------:R-:W-:Y:S01]  /*0ae0*/  UIADD3 UR5, UPT, UPT, -UR5, URZ, URZ ;  /* 0x000000ff05057290 */ /* 0x000fe2000fffe1ff */
[----:B0-----:R-:W-:-:S03]  /*0af0*/  IMAD.WIDE.U32 R4, R8, 0x4, R4 ;  /* 0x0000000408047825 */ /* 0x001fc600078e0004 */
[----:B------:R-:W-:-:S05]  /*0b00*/  IADD3 R4, P2, PT, R4, 0x20, RZ ;  /* 0x0000002004047810 */ /* 0x000fca0007f5e0ff */
[----:B------:R-:W-:-:S08]  /*0b10*/  IMAD.X R5, RZ, RZ, R5, P2 ;  /* 0x000000ffff057224 */ /* 0x000fd000010e0605 */
.L_x_9:
[----:B------:R-:W2:Y:S04]  /*0b20*/  LDG.E R15, desc[UR8][R4.64+-0x20] ;  /* 0xffffe008040f7981 */ /* 0x000ea8000c1e1900 */
[----:B------:R-:W3:Y:S04]  /*0b30*/  LDG.E R19, desc[UR8][R4.64+-0x1c] ;  /* 0xffffe40804137981 */ /* 0x000ee8000c1e1900 */
        /* <DEDUP_REMOVED lines=13> */
[----:B--2---:R-:W-:-:S03]  /*0c10*/  ISETP.NE.AND P2, PT, R15, R9, PT ;  /* 0x000000090f00720c */ /* 0x004fc60003f45270 */
[----:B------:R0:W2:Y:S01]  /*0c20*/  LDG.E R15, desc[UR8][R4.64+0x1c] ;  /* 0x00001c08040f7981 */ /* 0x0000a2000c1e1900 */
[-C--:B---3--:R-:W-:Y:S02]  /*0c30*/  ISETP.NE.AND P3, PT, R19, R9.reuse, PT ;  /* 0x000000091300720c */ /* 0x088fe40003f65270 */
[----:B------:R-:W-:Y:S02]  /*0c40*/  SEL R11, R11, 0x1, P2 ;  /* 0x000000010b0b7807 */ /* 0x000fe40001000000 */
[-C--:B----4-:R-:W-:Y:S02]  /*0c50*/  ISETP.NE.AND P2, PT, R21, R9.reuse, PT ;  /* 0x000000091500720c */ /* 0x090fe40003f45270 */
[----:B------:R-:W-:Y:S02]  /*0c60*/  SEL R11, R11, 0x1, P3 ;  /* 0x000000010b0b7807 */ /* 0x000fe40001800000 */
[----:B-----5:R-:W-:Y:S02]  /*0c70*/  ISETP.NE.AND P3, PT, R23, R9, PT ;  /* 0x000000091700720c */ /* 0x020fe40003f65270 */
[----:B------:R-:W-:-:S02]  /*0c80*/  SEL R11, R11, 0x1, P2 ;  /* 0x000000010b0b7807 */ /* 0x000fc40001000000 */
[-C--:B------:R-:W-:Y:S02]  /*0c90*/  ISETP.NE.AND P2, PT, R13, R9.reuse, PT ;  /* 0x000000090d00720c */ /* 0x080fe40003f45270 */
[----:B------:R-:W-:Y:S02]  /*0ca0*/  SEL R11, R11, 0x1, P3 ;  /* 0x000000010b0b7807 */ /* 0x000fe40001800000 */
[-C--:B------:R-:W-:Y:S02]  /*0cb0*/  ISETP.NE.AND P3, PT, R28, R9.reuse, PT ;  /* 0x000000091c00720c */ /* 0x080fe40003f65270 */
[----:B------:R-:W-:Y:S02]  /*0cc0*/  SEL R11, R11, 0x1, P2 ;  /* 0x000000010b0b7807 */ /* 0x000fe40001000000 */
[----:B------:R-:W-:Y:S02]  /*0cd0*/  ISETP.NE.AND P2, PT, R26, R9, PT ;  /* 0x000000091a00720c */ /* 0x000fe40003f45270 */
        /* <DEDUP_REMOVED lines=10> */
[----:B------:R-:W-:Y:S01]  /*0d80*/  SEL R11, R11, 0x1, P2 ;  /* 0x000000010b0b7807 */ /* 0x000fe20001000000 */
[----:B------:R-:W-:Y:S01]  /*0d90*/  UIADD3 UR5, UPT, UPT, UR5, 0x10, URZ ;  /* 0x0000001005057890 */ /* 0x000fe2000fffe0ff */
[-C--:B------:R-:W-:Y:S02]  /*0da0*/  ISETP.NE.AND P2, PT, R14, R9.reuse, PT ;  /* 0x000000090e00720c */ /* 0x080fe40003f45270 */
[----:B------:R-:W-:Y:S01]  /*0db0*/  SEL R11, R11, 0x1, P3 ;  /* 0x000000010b0b7807 */ /* 0x000fe20001800000 */
[----:B------:R-:W-:Y:S01]  /*0dc0*/  UISETP.NE.AND UP0, UPT, UR5, URZ, UPT ;  /* 0x000000ff0500728c */ /* 0x000fe2000bf05270 */
[----:B------:R-:W-:-:S02]  /*0dd0*/  ISETP.NE.AND P3, PT, R12, R9, PT ;  /* 0x000000090c00720c */ /* 0x000fc40003f65270 */
[----:B------:R-:W-:Y:S02]  /*0de0*/  SEL R11, R11, 0x1, P2 ;  /* 0x000000010b0b7807 */ /* 0x000fe40001000000 */
[----:B------:R-:W-:Y:S02]  /*0df0*/  ISETP.NE.AND P2, PT, R17, R9, PT ;  /* 0x000000091100720c */ /* 0x000fe40003f45270 */
[----:B------:R-:W-:Y:S02]  /*0e00*/  SEL R11, R11, 0x1, P3 ;  /* 0x000000010b0b7807 */ /* 0x000fe40001800000 */
[----:B0-----:R-:W-:Y:S02]  /*0e10*/  IADD3 R4, P4, PT, R4, 0x40, RZ ;  /* 0x0000004004047810 */ /* 0x001fe40007f9e0ff */
[----:B------:R-:W-:-:S03]  /*0e20*/  SEL R11, R11, 0x1, P2 ;  /* 0x000000010b0b7807 */ /* 0x000fc60001000000 */
[----:B------:R-:W-:Y:S01]  /*0e30*/  IMAD.X R5, RZ, RZ, R5, P4 ;  /* 0x000000ffff057224 */ /* 0x000fe200020e0605 */
[----:B--2---:R-:W-:-:S04]  /*0e40*/  ISETP.NE.AND P3, PT, R15, R9, PT ;  /* 0x000000090f00720c */ /* 0x004fc80003f65270 */
[----:B------:R-:W-:Y:S01]  /*0e50*/  SEL R11, R11, 0x1, P3 ;  /* 0x000000010b0b7807 */ /* 0x000fe20001800000 */
[----:B------:R-:W-:Y:S08]  /*0e60*/  BRA.U UP0, `(.L_x_9) ;  /* 0xfffffffd002c7547 */ /* 0x000ff0000b83ffff */
[----:B------:R-:W-:-:S12]  /*0e70*/  ULOP3.LUT UR5, UR4, 0x7ffffff0, URZ, 0xc0, !UPT ;  /* 0x7ffffff004057892 */ /* 0x000fd8000f8ec0ff */
.L_x_8:
[----:B------:R-:W-:-:S09]  /*0e80*/  ULOP3.LUT UP0, URZ, UR4, 0xf, URZ, 0xc0, !UPT ;  /* 0x0000000f04ff7892 */ /* 0x000fd2000f80c0ff */
[----:B------:R-:W-:Y:S05]  /*0e90*/  BRA.U !UP0, `(.L_x_10) ;  /* 0x0000000508507547 */ /* 0x000fea000b800000 */
[----:B------:R-:W-:-:S05]  /*0ea0*/  LOP3.LUT R4, R6, 0xf, RZ, 0xc0, !PT ;  /* 0x0000000f06047812 */ /* 0x000fca00078ec0ff */
[----:B------:R-:W-:-:S05]  /*0eb0*/  VIADD R4, R4, 0xffffffff ;  /* 0xffffffff04047836 */ /* 0x000fca0000000000 */
[----:B------:R-:W-:-:S13]  /*0ec0*/  ISETP.GE.U32.AND P2, PT, R4, 0x7, PT ;  /* 0x000000070400780c */ /* 0x000fda0003f46070 */
[----:B------:R-:W-:Y:S05]  /*0ed0*/  @!P2 BRA `(.L_x_11) ;  /* 0x000000000084a947 */ /* 0x000fea0003800000 */
[----:B------:R-:W0:Y:S01]  /*0ee0*/  LDC.64 R12, c[0x0][0x398] ;  /* 0x0000e600ff0c7b82 */ /* 0x000e220000000a00 */
[----:B------:R-:W1:Y:S01]  /*0ef0*/  LDCU.64 UR6, c[0x0][0x398] ;  /* 0x00007300ff0677ac */ /* 0x000e620008000a00 */
[C---:B------:R-:W-:Y:S01]  /*0f00*/  IADD3 R14, P2, PT, R8.reuse, UR5, RZ ;  /* 0x00000005080e7c10 */ /* 0x040fe2000ff5e0ff */
[----:B------:R-:W-:-:S04]  /*0f10*/  VIADD R5, R8, UR5 ;  /* 0x0000000508057c36 */ /* 0x000fc80008000000 */
[----:B------:R-:W-:Y:S01]  /*0f20*/  IMAD.X R15, RZ, RZ, RZ, P2 ;  /* 0x000000ffff0f7224 */ /* 0x000fe200010e06ff */
[----:B-1----:R-:W-:Y:S01]  /*0f30*/  LEA R4, P2, R14, UR6, 0x2 ;  /* 0x000000060e047c11 */ /* 0x002fe2000f8410ff */
[----:B0-----:R-:W-:-:S03]  /*0f40*/  IMAD.WIDE.U32 R12, R5, 0x4, R12 ;  /* 0x00000004050c7825 */ /* 0x001fc600078e000c */
[----:B------:R-:W-:-:S03]  /*0f50*/  LEA.HI.X R5, R14, UR7, R15, 0x2, P2 ;  /* 0x000000070e057c11 */ /* 0x000fc600090f140f */
[----:B------:R-:W2:Y:S04]  /*0f60*/  LDG.E R12, desc[UR8][R12.64] ;  /* 0x000000080c0c7981 */ /* 0x000ea8000c1e1900 */
[----:B------:R-:W3:Y:S04]  /*0f70*/  LDG.E R14, desc[UR8][R4.64+0x4] ;  /* 0x00000408040e7981 */ /* 0x000ee8000c1e1900 */
[----:B------:R-:W4:Y:S04]  /*0f80*/  LDG.E R16, desc[UR8][R4.64+0x8] ;  /* 0x0000080804107981 */ /* 0x000f28000c1e1900 */
[----:B------:R-:W5:Y:S04]  /*0f90*/  LDG.E R18, desc[UR8][R4.64+0xc] ;  /* 0x00000c0804127981 */ /* 0x000f68000c1e1900 */
[----:B------:R-:W5:Y:S04]  /*0fa0*/  LDG.E R20, desc[UR8][R4.64+0x10] ;  /* 0x0000100804147981 */ /* 0x000f68000c1e1900 */
[----:B------:R-:W5:Y:S04]  /*0fb0*/  LDG.E R22, desc[UR8][R4.64+0x14] ;  /* 0x0000140804167981 */ /* 0x000f68000c1e1900 */
[----:B------:R-:W5:Y:S04]  /*0fc0*/  LDG.E R24, desc[UR8][R4.64+0x18] ;  /* 0x0000180804187981 */ /* 0x000f68000c1e1900 */
[----:B------:R-:W5:Y:S01]  /*0fd0*/  LDG.E R26, desc[UR8][R4.64+0x1c] ;  /* 0x00001c08041a7981 */ /* 0x000f62000c1e1900 */
[----:B------:R-:W-:Y:S01]  /*0fe0*/  UIADD3 UR5, UPT, UPT, UR5, 0x8, URZ ;  /* 0x0000000805057890 */ /* 0x000fe2000fffe0ff */
[----:B--2---:R-:W-:-:S02]  /*0ff0*/  ISETP.NE.AND P2, PT, R12, R9, PT ;  /* 0x000000090c00720c */ /* 0x004fc40003f45270 */
        /* <DEDUP_REMOVED lines=12> */
[----:B------:R-:W-:Y:S02]  /*10c0*/  ISETP.NE.AND P3, PT, R26, R9, PT ;  /* 0x000000091a00720c */ /* 0x000fe40003f65270 */
[----:B------:R-:W-:-:S04]  /*10d0*/  SEL R11, R11, 0x1, P2 ;  /* 0x000000010b0b7807 */ /* 0x000fc80001000000 */
[----:B------:R-:W-:-:S07]  /*10e0*/  SEL R11, R11, 0x1, P3 ;  /* 0x000000010b0b7807 */ /* 0x000fce0001800000 */
.L_x_11:
[----:B------:R-:W-:Y:S05]  /*10f0*/  @!P0 BRA `(.L_x_10) ;  /* 0x0000000000b88947 */ /* 0x000fea0003800000 */
[----:B------:R-:W-:-:S04]  /*1100*/  LOP3.LUT R12, R7, 0xffff, RZ, 0xc0, !PT ;  /* 0x0000ffff070c7812 */ /* 0x000fc800078ec0ff */
[----:B------:R-:W-:-:S04]  /*1110*/  LOP3.LUT R12, R12, 0x3, RZ, 0xc0, !PT ;  /* 0x000000030c0c7812 */ /* 0x000fc800078ec0ff */
[----:B------:R-:W-:Y:S01]  /*1120*/  ISETP.NE.AND P2, PT, R12, RZ, PT ;  /* 0x000000ff0c00720c */ /* 0x000fe20003f45270 */
[----:B------:R-:W-:-:S12]  /*1130*/  @!P1 BRA `(.L_x_12) ;  /* 0x0000000000549947 */ /* 0x000fd80003800000 */
        /* <DEDUP_REMOVED lines=19> */
[----:B------:R-:W-:-:S04]  /*1270*/  SEL R11, R11, 0x1, P4 ;  /* 0x000000010b0b7807 */ /* 0x000fc80002000000 */
[----:B------:R-:W-:-:S07]  /*1280*/  SEL R11, R11, 0x1, P3 ;  /* 0x000000010b0b7807 */ /* 0x000fce0001800000 */
.L_x_12:
[----:B------:R-:W-:Y:S05]  /*1290*/  @!P2 BRA `(.L_x_10) ;  /* 0x000000000050a947 */ /* 0x000fea0003800000 */
[----:B------:R-:W0:Y:S01]  /*12a0*/  LDC.64 R4, c[0x0][0x398] ;  /* 0x0000e600ff047b82 */ /* 0x000e220000000a00 */
[----:B------:R-:W-:-:S04]  /*12b0*/  VIADD R13, R8, UR5 ;  /* 0x00000005080d7c36 */ /* 0x000fc80008000000 */
[----:B0-----:R-:W-:-:S06]  /*12c0*/  IMAD.WIDE.U32 R4, R13, 0x4, R4 ;  /* 0x000000040d047825 */ /* 0x001fcc00078e0004 */
[----:B------:R-:W2:Y:S01]  /*12d0*/  LDG.E R4, desc[UR8][R4.64] ;  /* 0x0000000804047981 */ /* 0x000ea2000c1e1900 */
[----:B------:R-:W-:Y:S02]  /*12e0*/  ISETP.NE.AND P3, PT, R12, 0x1, PT ;  /* 0x000000010c00780c */ /* 0x000fe40003f65270 */
[----:B--2---:R-:W-:-:S04]  /*12f0*/  ISETP.NE.AND P2, PT, R4, R9, PT ;  /* 0x000000090400720c */ /* 0x004fc80003f45270 */
[----:B------:R-:W-:-:S07]  /*1300*/  SEL R11, R11, 0x1, P2 ;  /* 0x000000010b0b7807 */ /* 0x000fce0001000000 */
[----:B------:R-:W-:Y:S05]  /*1310*/  @!P3 BRA `(.L_x_10) ;  /* 0x000000000030b947 */ /* 0x000fea0003800000 */
[----:B------:R-:W0:Y:S01]  /*1320*/  LDCU.64 UR6, c[0x0][0x398] ;  /* 0x00007300ff0677ac */ /* 0x000e220008000a00 */
[----:B------:R-:W-:Y:S02]  /*1330*/  IADD3 R5, P3, PT, R8, UR5, RZ ;  /* 0x0000000508057c10 */ /* 0x000fe4000ff7e0ff */
[----:B------:R-:W-:-:S03]  /*1340*/  ISETP.NE.AND P2, PT, R12, 0x2, PT ;  /* 0x000000020c00780c */ /* 0x000fc60003f45270 */
[----:B------:R-:W-:Y:S01]  /*1350*/  IMAD.X R12, RZ, RZ, RZ, P3 ;  /* 0x000000ffff0c7224 */ /* 0x000fe200018e06ff */
[----:B0-----:R-:W-:-:S04]  /*1360*/  LEA R4, P3, R5, UR6, 0x2 ;  /* 0x0000000605047c11 */ /* 0x001fc8000f8610ff */
[----:B------:R-:W-:-:S05]  /*1370*/  LEA.HI.X R5, R5, UR7, R12, 0x2, P3 ;  /* 0x0000000705057c11 */ /* 0x000fca00098f140c */
[----:B------:R-:W2:Y:S04]  /*1380*/  LDG.E R12, desc[UR8][R4.64+0x4] ;  /* 0x00000408040c7981 */ /* 0x000ea8000c1e1900 */
[----:B------:R-:W3:Y:S01]  /*1390*/  @P2 LDG.E R14, desc[UR8][R4.64+0x8] ;  /* 0x00000808040e2981 */ /* 0x000ee2000c1e1900 */
[-C--:B--2---:R-:W-:Y:S02]  /*13a0*/  ISETP.NE.AND P3, PT, R12, R9.reuse, PT ;  /* 0x000000090c00720c */ /* 0x084fe40003f65270 */
[----:B---3--:R-:W-:Y:S02]  /*13b0*/  @P2 ISETP.NE.AND P4, PT, R14, R9, PT ;  /* 0x000000090e00220c */ /* 0x008fe40003f85270 */
[----:B------:R-:W-:-:S04]  /*13c0*/  SEL R11, R11, 0x1, P3 ;  /* 0x000000010b0b7807 */ /* 0x000fc80001800000 */
[----:B------:R-:W-:-:S07]  /*13d0*/  @P2 SEL R11, R11, 0x1, P4 ;  /* 0x000000010b0b2807 */ /* 0x000fce0002000000 */
.L_x_10:
[----:B------:R-:W-:Y:S01]  /*13e0*/  ISETP.NE.AND P2, PT, R11, RZ, PT ;  /* 0x000000ff0b00720c */ /* 0x000fe20003f45270 */
[----:B------:R-:W-:-:S12]  /*13f0*/  BSSY.RECONVERGENT B1, `(.L_x_13) ;  /* 0x0000012000017945 */ /* 0x000fd80003800200 */
[----:B------:R-:W-:Y:S05]  /*1400*/  @P2 BRA `(.L_x_14) ;  /* 0x0000000000402947 */ /* 0x000fea0003800000 */
[----:B------:R-:W0:Y:S01]  /*1410*/  LDCU UR7, c[0x0][0x380] ;  /* 0x00007000ff0777ac */ /* 0x000e220008000800 */
[----:B------:R-:W1:Y:S01]  /*1420*/  S2UR UR6, SR_CgaCtaId ;  /* 0x00000000000679c3 */ /* 0x000e620000008800 */
[C---:B------:R-:W-:Y:S01]  /*1430*/  ISETP.GE.U32.AND P2, PT, R0.reuse, R9, PT ;  /* 0x000000090000720c */ /* 0x040fe20003f46070 */
[----:B------:R-:W2:Y:S01]  /*1440*/  LDCU UR5, c[0x0][0x380] ;  /* 0x00007000ff0577ac */ /* 0x000ea20008000800 */
[----:B0-----:R-:W-:Y:S02]  /*1450*/  IMAD R5, R0, UR7, RZ ;  /* 0x0000000700057c24 */ /* 0x001fe4000f8e02ff */
[----:B--2---:R-:W-:Y:S01]  /*1460*/  IMAD R4, R9, UR5, RZ ;  /* 0x0000000509047c24 */ /* 0x004fe2000f8e02ff */
[----:B------:R-:W-:Y:S02]  /*1470*/  UMOV UR5, 0x400 ;  /* 0x0000040000057882 */ /* 0x000fe40000000000 */
[----:B-1----:R-:W-:Y:S02]  /*1480*/  ULEA UR5, UR6, UR5, 0x18 ;  /* 0x0000000506057291 */ /* 0x002fe4000f8ec0ff */
[----:B------:R-:W-:-:S02]  /*1490*/  SEL R4, R5, R4, !P2 ;  /* 0x0000000405047207 */ /* 0x000fc40005000000 */
[----:B------:R-:W-:-:S05]  /*14a0*/  VIMNMX.U32 R5, PT, PT, R0, R9, !PT ;  /* 0x0000000900057248 */ /* 0x000fca0007fe0000 */
[----:B------:R-:W-:-:S05]  /*14b0*/  IMAD.IADD R4, R4, 0x1, R5 ;  /* 0x0000000104047824 */ /* 0x000fca00078e0205 */
[----:B------:R-:W-:-:S05]  /*14c0*/  LEA R4, R4, UR5, 0x2 ;  /* 0x0000000504047c11 */ /* 0x000fca000f8e10ff */
[----:B------:R-:W0:Y:S02]  /*14d0*/  LDS R5, [R4] ;  /* 0x0000000004057984 */ /* 0x000e240000000800 */
[----:B0-----:R-:W-:-:S13]  /*14e0*/  ISETP.GE.AND P2, PT, R5, R10, PT ;  /* 0x0000000a0500720c */ /* 0x001fda0003f46270 */
[----:B------:R0:W-:Y:S01]  /*14f0*/  @!P2 STG.E desc[UR8][R2.64], R9 ;  /* 0x000000090200a986 */ /* 0x0001e2000c101908 */
[----:B------:R-:W-:-:S07]  /*1500*/  @!P2 IMAD.MOV.U32 R10, RZ, RZ, R5 ;  /* 0x000000ffff0aa224 */ /* 0x000fce00078e0005 */
.L_x_14:
[----:B------:R-:W-:Y:S05]  /*1510*/  BSYNC.RECONVERGENT B1 ;  /* 0x0000000000017941 */ /* 0x000fea0003800200 */
.L_x_13:
[----:B------:R-:W1:Y:S01]  /*1520*/  LDCU UR5, c[0x0][0x380] ;  /* 0x00007000ff0577ac */ /* 0x000e620008000800 */
[----:B0-----:R-:W-:-:S05]  /*1530*/  VIADD R9, R9, 0x1 ;  /* 0x0000000109097836 */ /* 0x001fca0000000000 */
[----:B-1----:R-:W-:-:S13]  /*1540*/  ISETP.NE.AND P2, PT, R9, UR5, PT ;  /* 0x0000000509007c0c */ /* 0x002fda000bf45270 */
[----:B------:R-:W-:Y:S05]  /*1550*/  @!P2 BRA `(.L_x_15) ;  /* 0x000000080048a947 */ /* 0x000fea0003800000 */
[----:B------:R-:W-:Y:S05]  /*1560*/  BRA `(.L_x_16) ;  /* 0xfffffff400407947 */ /* 0x000fea000383ffff */
.L_x_7:
[----:B------:R-:W0:Y:S01]  /*1570*/  LDCU UR5, c[0x0][0x380] ;  /* 0x00007000ff0577ac */ /* 0x000e220008000800 */
[----:B------:R-:W1:Y:S01]  /*1580*/  LDC R5, c[0x0][0x380] ;  /* 0x0000e000ff057b82 */ /* 0x000e620000000800 */
[----:B------:R-:W-:Y:S02]  /*1590*/  IMAD.MOV.U32 R11, RZ, RZ, RZ ;  /* 0x000000ffff0b7224 */ /* 0x000fe400078e00ff */
[----:B------:R-:W-:Y:S01]  /*15a0*/  IMAD.MOV.U32 R9, RZ, RZ, 0x64 ;  /* 0x00000064ff097424 */ /* 0x000fe200078e00ff */
[----:B0-----:R-:W-:Y:S01]  /*15b0*/  UISETP.GE.U32.AND UP0, UPT, UR5, 0x4, UPT ;  /* 0x000000040500788c */ /* 0x001fe2000bf06070 */
[----:B-1----:R-:W-:-:S08]  /*15c0*/  IMAD R4, R0, R5, RZ ;  /* 0x0000000500047224 */ /* 0x002fd000078e02ff */
[----:B------:R-:W-:Y:S05]  /*15d0*/  BRA.U !UP0, `(.L_x_17) ;  /* 0x00000005083c7547 */ /* 0x000fea000b800000 */
[----:B------:R-:W-:Y:S01]  /*15e0*/  IMAD.MOV.U32 R11, RZ, RZ, RZ ;  /* 0x000000ffff0b7224 */ /* 0x000fe200078e00ff */
[----:B------:R-:W0:Y:S01]  /*15f0*/  LDCU UR7, c[0x0][0x380] ;  /* 0x00007000ff0777ac */ /* 0x000e220008000800 */
[----:B------:R-:W-:-:S07]  /*1600*/  IMAD.MOV.U32 R9, RZ, RZ, 0x64 ;  /* 0x00000064ff097424 */ /* 0x000fce00078e00ff */
.L_x_26:
[CC--:B------:R-:W-:Y:S01]  /*1610*/  ISETP.NE.AND P3, PT, R11.reuse, R0.reuse, PT ;  /* 0x000000000b00720c */ /* 0x0c0fe20003f65270 */
[C---:B0-----:R-:W-:Y:S01]  /*1620*/  VIADD R19, R11.reuse, 0x1 ;  /* 0x000000010b137836 */ /* 0x041fe20000000000 */
[----:B------:R-:W-:Y:S01]  /*1630*/  BSSY.RECONVERGENT B1, `(.L_x_18) ;  /* 0x0000014000017945 */ /* 0x000fe20003800200 */
[C---:B--2---:R-:W-:Y:S02]  /*1640*/  VIADD R15, R11.reuse, 0x2 ;  /* 0x000000020b0f7836 */ /* 0x044fe40000000000 */
[----:B---3--:R-:W-:Y:S01]  /*1650*/  VIADD R13, R11, 0x3 ;  /* 0x000000030b0d7836 */ /* 0x008fe20000000000 */
[-C--:B------:R-:W-:Y:S02]  /*1660*/  ISETP.NE.AND P2, PT, R19, R0.reuse, PT ;  /* 0x000000001300720c */ /* 0x080fe40003f45270 */
[-C--:B------:R-:W-:Y:S02]  /*1670*/  ISETP.NE.AND P0, PT, R15, R0.reuse, PT ;  /* 0x000000000f00720c */ /* 0x080fe40003f05270 */
[----:B------:R-:W-:-:S03]  /*1680*/  ISETP.NE.AND P1, PT, R13, R0, PT ;  /* 0x000000000d00720c */ /* 0x000fc60003f25270 */
[----:B------:R-:W-:Y:S10]  /*1690*/  @!P3 BRA `(.L_x_19) ;  /* 0x000000000034b947 */ /* 0x000ff40003800000 */
[----:B------:R-:W1:Y:S01]  /*16a0*/  S2UR UR6, SR_CgaCtaId ;  /* 0x00000000000679c3 */ /* 0x000e620000008800 */
[----:B0-----:R-:W-:Y:S01]  /*16b0*/  IMAD R17, R11, UR7, RZ ;  /* 0x000000070b117c24 */ /* 0x001fe2000f8e02ff */
[CC--:B------:R-:W-:Y:S01]  /*16c0*/  ISETP.GE.U32.AND P3, PT, R0.reuse, R11.reuse, PT ;  /* 0x0000000b0000720c */ /* 0x0c0fe20003f66070 */
[----:B------:R-:W-:Y:S01]  /*16d0*/  UMOV UR5, 0x400 ;  /* 0x0000040000057882 */ /* 0x000fe20000000000 */
[----:B------:R-:W-:Y:S02]  /*16e0*/  VIMNMX.U32 R10, PT, PT, R0, R11, !PT ;  /* 0x0000000b000a7248 */ /* 0x000fe40007fe0000 */
[----:B------:R-:W-:-:S05]  /*16f0*/  SEL R17, R4, R17, !P3 ;  /* 0x0000001104117207 */ /* 0x000fca0005800000 */
[----:B------:R-:W-:Y:S01]  /*1700*/  IMAD.IADD R10, R17, 0x1, R10 ;  /* 0x00000001110a7824 */ /* 0x000fe200078e020a */
[----:B-1----:R-:W-:-:S06]  /*1710*/  ULEA UR5, UR6, UR5, 0x18 ;  /* 0x0000000506057291 */ /* 0x002fcc000f8ec0ff */
[----:B------:R-:W-:-:S06]  /*1720*/  LEA R10, R10, UR5, 0x2 ;  /* 0x000000050a0a7c11 */ /* 0x000fcc000f8e10ff */
[----:B------:R-:W0:Y:S02]  /*1730*/  LDS R10, [R10] ;  /* 0x000000000a0a7984 */ /* 0x000e240000000800 */
[----:B0-----:R-:W-:-:S13]  /*1740*/  ISETP.GE.AND P3, PT, R10, R9, PT ;  /* 0x000000090a00720c */ /* 0x001fda0003f66270 */
[----:B------:R1:W-:Y:S01]  /*1750*/  @!P3 STG.E desc[UR8][R2.64], R11 ;  /* 0x0000000b0200b986 */ /* 0x0003e2000c101908 */
[----:B------:R-:W-:-:S07]  /*1760*/  @!P3 IMAD.MOV.U32 R9, RZ, RZ, R10 ;  /* 0x000000ffff09b224 */ /* 0x000fce00078e000a */
.L_x_19:
[----:B0-----:R-:W-:Y:S05]  /*1770*/  BSYNC.RECONVERGENT B1 ;  /* 0x0000000000017941 */ /* 0x001fea0003800200 */
.L_x_18:
[----:B------:R-:W-:Y:S04]  /*1780*/  BSSY.RECONVERGENT B1, `(.L_x_20) ;  /* 0x000000f000017945 */ /* 0x000fe80003800200 */
[----:B------:R-:W-:Y:S05]  /*1790*/  @!P2 BRA `(.L_x_21) ;  /* 0x000000000034a947 */ /* 0x000fea0003800000 */
[----:B------:R-:W0:Y:S01]  /*17a0*/  S2UR UR6, SR_CgaCtaId ;  /* 0x00000000000679c3 */ /* 0x000e220000008800 */
[C---:B------:R-:W-:Y:S01]  /*17b0*/  IMAD R17, R19.reuse, UR7, RZ ;  /* 0x0000000713117c24 */ /* 0x040fe2000f8e02ff */
[----:B------:R-:W-:Y:S01]  /*17c0*/  ISETP.GT.U32.AND P2, PT, R0, R11, PT ;  /* 0x0000000b0000720c */ /* 0x000fe20003f44070 */
[----:B------:R-:W-:Y:S01]  /*17d0*/  UMOV UR5, 0x400 ;  /* 0x0000040000057882 */ /* 0x000fe20000000000 */
[----:B------:R-:W-:Y:S02]  /*17e0*/  VIMNMX.U32 R10, PT, PT, R19, R0, !PT ;  /* 0x00000000130a7248 */ /* 0x000fe40007fe0000 */
[----:B------:R-:W-:-:S05]  /*17f0*/  SEL R17, R17, R4, P2 ;  /* 0x0000000411117207 */ /* 0x000fca0001000000 */
[----:B------:R-:W-:Y:S01]  /*1800*/  IMAD.IADD R10, R17, 0x1, R10 ;  /* 0x00000001110a7824 */ /* 0x000fe200078e020a */
[----:B0-----:R-:W-:-:S06]  /*1810*/  ULEA UR5, UR6, UR5, 0x18 ;  /* 0x0000000506057291 */ /* 0x001fcc000f8ec0ff */
[----:B------:R-:W-:-:S06]  /*1820*/  LEA R10, R10, UR5, 0x2 ;  /* 0x000000050a0a7c11 */ /* 0x000fcc000f8e10ff */
[----:B------:R-:W0:Y:S02]  /*1830*/  LDS R10, [R10] ;  /* 0x000000000a0a7984 */ /* 0x000e240000000800 */
[----:B0-----:R-:W-:-:S13]  /*1840*/  ISETP.GE.AND P2, PT, R10, R9, PT ;  /* 0x000000090a00720c */ /* 0x001fda0003f46270 */
[----:B------:R0:W-:Y:S01]  /*1850*/  @!P2 STG.E desc[UR8][R2.64], R19 ;  /* 0x000000130200a986 */ /* 0x0001e2000c101908 */
[----:B------:R-:W-:-:S07]  /*1860*/  @!P2 IMAD.MOV.U32 R9, RZ, RZ, R10 ;  /* 0x000000ffff09a224 */ /* 0x000fce00078e000a */
.L_x_21:
[----:B------:R-:W-:Y:S05]  /*1870*/  BSYNC.RECONVERGENT B1 ;  /* 0x0000000000017941 */ /* 0x000fea0003800200 */
.L_x_20:
[----:B------:R-:W-:Y:S04]  /*1880*/  BSSY.RECONVERGENT B1, `(.L_x_22) ;  /* 0x000000f000017945 */ /* 0x000fe80003800200 */
[----:B------:R-:W-:Y:S05]  /*1890*/  @!P0 BRA `(.L_x_23) ;  /* 0x0000000000348947 */ /* 0x000fea0003800000 */
[----:B------:R-:W2:Y:S01]  /*18a0*/  S2UR UR6, SR_CgaCtaId ;  /* 0x00000000000679c3 */ /* 0x000ea20000008800 */
[C---:B------:R-:W-:Y:S01]  /*18b0*/  IMAD R17, R15.reuse, UR7, RZ ;  /* 0x000000070f117c24 */ /* 0x040fe2000f8e02ff */
[----:B------:R-:W-:Y:S01]  /*18c0*/  ISETP.GE.U32.AND P0, PT, R0, R15, PT ;  /* 0x0000000f0000720c */ /* 0x000fe20003f06070 */
[----:B------:R-:W-:Y:S01]  /*18d0*/  UMOV UR5, 0x400 ;  /* 0x0000040000057882 */ /* 0x000fe20000000000 */
[----:B------:R-:W-:Y:S02]  /*18e0*/  VIMNMX.U32 R10, PT, PT, R15, R0, !PT ;  /* 0x000000000f0a7248 */ /* 0x000fe40007fe0000 */
[----:B------:R-:W-:-:S05]  /*18f0*/  SEL R17, R4, R17, !P0 ;  /* 0x0000001104117207 */ /* 0x000fca0004000000 */
[----:B------:R-:W-:Y:S01]  /*1900*/  IMAD.IADD R10, R17, 0x1, R10 ;  /* 0x00000001110a7824 */ /* 0x000fe200078e020a */
[----:B--2---:R-:W-:-:S06]  /*1910*/  ULEA UR5, UR6, UR5, 0x18 ;  /* 0x0000000506057291 */ /* 0x004fcc000f8ec0ff */
[----:B------:R-:W-:-:S06]  /*1920*/  LEA R10, R10, UR5, 0x2 ;  /* 0x000000050a0a7c11 */ /* 0x000fcc000f8e10ff */
[----:B------:R-:W2:Y:S02]  /*1930*/  LDS R10, [R10] ;  /* 0x000000000a0a7984 */ /* 0x000ea40000000800 */
[----:B--2---:R-:W-:-:S13]  /*1940*/  ISETP.GE.AND P0, PT, R10, R9, PT ;  /* 0x000000090a00720c */ /* 0x004fda0003f06270 */
[----:B------:R2:W-:Y:S01]  /*1950*/  @!P0 STG.E desc[UR8][R2.64], R15 ;  /* 0x0000000f02008986 */ /* 0x0005e2000c101908 */
[----:B------:R-:W-:-:S07]  /*1960*/  @!P0 IMAD.MOV.U32 R9, RZ, RZ, R10 ;  /* 0x000000ffff098224 */ /* 0x000fce00078e000a */
.L_x_23:
[----:B------:R-:W-:Y:S05]  /*1970*/  BSYNC.RECONVERGENT B1 ;  /* 0x0000000000017941 */ /* 0x000fea0003800200 */
.L_x_22:
[----:B------:R-:W-:Y:S04]  /*1980*/  BSSY.RECONVERGENT B1, `(.L_x_24) ;  /* 0x000000f000017945 */ /* 0x000fe80003800200 */
[----:B------:R-:W-:Y:S05]  /*1990*/  @!P1 BRA `(.L_x_25) ;  /* 0x0000000000349947 */ /* 0x000fea0003800000 */
[----:B------:R-:W3:Y:S01]  /*19a0*/  S2UR UR6, SR_CgaCtaId ;  /* 0x00000000000679c3 */ /* 0x000ee20000008800 */
[C---:B--2---:R-:W-:Y:S01]  /*19b0*/  IMAD R15, R13.reuse, UR7, RZ ;  /* 0x000000070d0f7c24 */ /* 0x044fe2000f8e02ff */
[----:B------:R-:W-:Y:S01]  /*19c0*/  ISETP.GE.U32.AND P0, PT, R0, R13, PT ;  /* 0x0000000d0000720c */ /* 0x000fe20003f06070 */
[----:B------:R-:W-:Y:S01]  /*19d0*/  UMOV UR5, 0x400 ;  /* 0x0000040000057882 */ /* 0x000fe20000000000 */
[----:B------:R-:W-:Y:S02]  /*19e0*/  VIMNMX.U32 R10, PT, PT, R13, R0, !PT ;  /* 0x000000000d0a7248 */ /* 0x000fe40007fe0000 */
[----:B------:R-:W-:-:S05]  /*19f0*/  SEL R15, R4, R15, !P0 ;  /* 0x0000000f040f7207 */ /* 0x000fca0004000000 */
[----:B------:R-:W-:Y:S01]  /*1a00*/  IMAD.IADD R10, R15, 0x1, R10 ;  /* 0x000000010f0a7824 */ /* 0x000fe200078e020a */
[----:B---3--:R-:W-:-:S06]  /*1a10*/  ULEA UR5, UR6, UR5, 0x18 ;  /* 0x0000000506057291 */ /* 0x008fcc000f8ec0ff */
[----:B------:R-:W-:-:S06]  /*1a20*/  LEA R10, R10, UR5, 0x2 ;  /* 0x000000050a0a7c11 */ /* 0x000fcc000f8e10ff */
[----:B------:R-:W2:Y:S02]  /*1a30*/  LDS R10, [R10] ;  /* 0x000000000a0a7984 */ /* 0x000ea40000000800 */
[----:B--2---:R-:W-:-:S13]  /*1a40*/  ISETP.GE.AND P0, PT, R10, R9, PT ;  /* 0x000000090a00720c */ /* 0x004fda0003f06270 */
[----:B------:R3:W-:Y:S01]  /*1a50*/  @!P0 STG.E desc[UR8][R2.64], R13 ;  /* 0x0000000d02008986 */ /* 0x0007e2000c101908 */
[----:B------:R-:W-:-:S07]  /*1a60*/  @!P0 IMAD.MOV.U32 R9, RZ, RZ, R10 ;  /* 0x000000ffff098224 */ /* 0x000fce00078e000a */
.L_x_25:
[----:B------:R-:W-:Y:S05]  /*1a70*/  BSYNC.RECONVERGENT B1 ;  /* 0x0000000000017941 */ /* 0x000fea0003800200 */
.L_x_24:
[----:B-1----:R-:W-:Y:S01]  /*1a80*/  VIADD R11, R11, 0x4 ;  /* 0x000000040b0b7836 */ /* 0x002fe20000000000 */
[----:B------:R-:W-:-:S04]  /*1a90*/  LOP3.LUT R10, R5, 0x7ffffffc, RZ, 0xc0, !PT ;  /* 0x7ffffffc050a7812 */ /* 0x000fc800078ec0ff */
[----:B------:R-:W-:-:S13]  /*1aa0*/  ISETP.NE.AND P0, PT, R11, R10, PT ;  /* 0x0000000a0b00720c */ /* 0x000fda0003f05270 */
[----:B------:R-:W-:Y:S05]  /*1ab0*/  @P0 BRA `(.L_x_26) ;  /* 0xfffffff800d40947 */ /* 0x000fea000383ffff */
[----:B------:R-:W-:-:S07]  /*1ac0*/  IMAD.MOV.U32 R11, RZ, RZ, R10 ;  /* 0x000000ffff0b7224 */ /* 0x000fce00078e000a */
.L_x_17:
[----:B------:R-:W-:-:S04]  /*1ad0*/  LOP3.LUT R12, R5, 0x3, RZ, 0xc0, !PT ;  /* 0x00000003050c7812 */ /* 0x000fc800078ec0ff */
[----:B------:R-:W-:-:S13]  /*1ae0*/  ISETP.NE.AND P0, PT, R12, RZ, PT ;  /* 0x000000ff0c00720c */ /* 0x000fda0003f05270 */
[----:B------:R-:W-:Y:S05]  /*1af0*/  @!P0 BRA `(.L_x_15) ;  /* 0x0000000000e08947 */ /* 0x000fea0003800000 */
[----:B------:R-:W-:Y:S01]  /*1b00*/  ISETP.NE.AND P0, PT, R11, R0, PT ;  /* 0x000000000b00720c */ /* 0x000fe20003f05270 */
[----:B------:R-:W-:Y:S01]  /*1b10*/  BSSY.RECONVERGENT B1, `(.L_x_27) ;  /* 0x0000011000017945 */ /* 0x000fe20003800200 */
[----:B------:R-:W-:-:S11]  /*1b20*/  ISETP.NE.AND P1, PT, R12, 0x1, PT ;  /* 0x000000010c00780c */ /* 0x000fd60003f25270 */
[----:B------:R-:W-:Y:S05]  /*1b30*/  @!P0 BRA `(.L_x_28) ;  /* 0x0000000000388947 */ /* 0x000fea0003800000 */
[----:B------:R-:W1:Y:S01]  /*1b40*/  LDCU UR5, c[0x0][0x380] ;  /* 0x00007000ff0577ac */ /* 0x000e620008000800 */
[----:B------:R-:W4:Y:S01]  /*1b50*/  S2UR UR6, SR_CgaCtaId ;  /* 0x00000000000679c3 */ /* 0x000f220000008800 */
[CC--:B------:R-:W-:Y:S02]  /*1b60*/  ISETP.GE.U32.AND P0, PT, R0.reuse, R11.reuse, PT ;  /* 0x0000000b0000720c */ /* 0x0c0fe40003f06070 */
[----:B------:R-:W-:Y:S01]  /*1b70*/  VIMNMX.U32 R10, PT, PT, R0, R11, !PT ;  /* 0x0000000b000a7248 */ /* 0x000fe20007fe0000 */
[----:B-1----:R-:W-:Y:S01]  /*1b80*/  IMAD R5, R11, UR5, RZ ;  /* 0x000000050b057c24 */ /* 0x002fe2000f8e02ff */
[----:B------:R-:W-:-:S04]  /*1b90*/  UMOV UR5, 0x400 ;  /* 0x0000040000057882 */ /* 0x000fc80000000000 */
[----:B------:R-:W-:Y:S01]  /*1ba0*/  SEL R5, R4, R5, !P0 ;  /* 0x0000000504057207 */ /* 0x000fe20004000000 */
[----:B----4-:R-:W-:-:S04]  /*1bb0*/  ULEA UR5, UR6, UR5, 0x18 ;  /* 0x0000000506057291 */ /* 0x010fc8000f8ec0ff */
[----:B------:R-:W-:-:S05]  /*1bc0*/  IMAD.IADD R5, R5, 0x1, R10 ;  /* 0x0000000105057824 */ /* 0x000fca00078e020a */
[----:B------:R-:W-:-:S05]  /*1bd0*/  LEA R5, R5, UR5, 0x2 ;  /* 0x0000000505057c11 */ /* 0x000fca000f8e10ff */
[----:B------:R-:W1:Y:S02]  /*1be0*/  LDS R10, [R5] ;  /* 0x00000000050a7984 */ /* 0x000e640000000800 */
[----:B-1----:R-:W-:-:S13]  /*1bf0*/  ISETP.GE.AND P0, PT, R10, R9, PT ;  /* 0x000000090a00720c */ /* 0x002fda0003f06270 */
[----:B------:R1:W-:Y:S01]  /*1c00*/  @!P0 STG.E desc[UR8][R2.64], R11 ;  /* 0x0000000b02008986 */ /* 0x0003e2000c101908 */
[----:B------:R-:W-:-:S07]  /*1c10*/  @!P0 IMAD.MOV.U32 R9, RZ, RZ, R10 ;  /* 0x000000ffff098224 */ /* 0x000fce00078e000a */
.L_x_28:
[----:B------:R-:W-:Y:S05]  /*1c20*/  BSYNC.RECONVERGENT B1 ;  /* 0x0000000000017941 */ /* 0x000fea0003800200 */
.L_x_27:
[----:B------:R-:W-:Y:S05]  /*1c30*/  @!P1 BRA `(.L_x_15) ;  /* 0x0000000000909947 */ /* 0x000fea0003800000 */
[C---:B---3--:R-:W-:Y:S01]  /*1c40*/  VIADD R13, R11.reuse, 0x1 ;  /* 0x000000010b0d7836 */ /* 0x048fe20000000000 */
[----:B------:R-:W-:Y:S01]  /*1c50*/  BSSY.RECONVERGENT B1, `(.L_x_29) ;  /* 0x0000014000017945 */ /* 0x000fe20003800200 */
[----:B--2---:R-:W-:-:S03]  /*1c60*/  VIADD R15, R11, 0x2 ;  /* 0x000000020b0f7836 */ /* 0x004fc60000000000 */
[-C--:B------:R-:W-:Y:S02]  /*1c70*/  ISETP.NE.AND P1, PT, R13, R0.reuse, PT ;  /* 0x000000000d00720c */ /* 0x080fe40003f25270 */
[----:B------:R-:W-:-:S04]  /*1c80*/  ISETP.NE.AND P0, PT, R15, R0, PT ;  /* 0x000000000f00720c */ /* 0x000fc80003f05270 */
[----:B------:R-:W-:-:S07]  /*1c90*/  ISETP.EQ.OR P0, PT, R12, 0x2, !P0 ;  /* 0x000000020c00780c */ /* 0x000fce0004702670 */
[----:B------:R-:W-:Y:S06]  /*1ca0*/  @!P1 BRA `(.L_x_30) ;  /* 0x0000000000389947 */ /* 0x000fec0003800000 */
[----:B------:R-:W2:Y:S01]  /*1cb0*/  LDCU UR5, c[0x0][0x380] ;  /* 0x00007000ff0577ac */ /* 0x000ea20008000800 */
[----:B------:R-:W3:Y:S01]  /*1cc0*/  S2UR UR6, SR_CgaCtaId ;  /* 0x00000000000679c3 */ /* 0x000ee20000008800 */
[----:B------:R-:W-:Y:S02]  /*1cd0*/  ISETP.GT.U32.AND P1, PT, R0, R11, PT ;  /* 0x0000000b0000720c */ /* 0x000fe40003f24070 */
[C---:B------:R-:W-:Y:S01]  /*1ce0*/  VIMNMX.U32 R10, PT, PT, R13.reuse, R0, !PT ;  /* 0x000000000d0a7248 */ /* 0x040fe20007fe0000 */
[----:B--2---:R-:W-:Y:S01]  /*1cf0*/  IMAD R5, R13, UR5, RZ ;  /* 0x000000050d057c24 */ /* 0x004fe2000f8e02ff */
[----:B------:R-:W-:-:S04]  /*1d00*/  UMOV UR5, 0x400 ;  /* 0x0000040000057882 */ /* 0x000fc80000000000 */
[----:B------:R-:W-:Y:S01]  /*1d10*/  SEL R5, R5, R4, P1 ;  /* 0x0000000405057207 */ /* 0x000fe20000800000 */
[----:B---3--:R-:W-:-:S04]  /*1d20*/  ULEA UR5, UR6, UR5, 0x18 ;  /* 0x0000000506057291 */ /* 0x008fc8000f8ec0ff */
[----:B------:R-:W-:-:S05]  /*1d30*/  IMAD.IADD R5, R5, 0x1, R10 ;  /* 0x0000000105057824 */ /* 0x000fca00078e020a */
[----:B------:R-:W-:-:S05]  /*1d40*/  LEA R5, R5, UR5, 0x2 ;  /* 0x0000000505057c11 */ /* 0x000fca000f8e10ff */
[----:B------:R-:W2:Y:S02]  /*1d50*/  LDS R10, [R5] ;  /* 0x00000000050a7984 */ /* 0x000ea40000000800 */
[----:B--2---:R-:W-:-:S13]  /*1d60*/  ISETP.GE.AND P1, PT, R10, R9, PT ;  /* 0x000000090a00720c */ /* 0x004fda0003f26270 */
[----:B------:R2:W-:Y:S01]  /*1d70*/  @!P1 STG.E desc[UR8][R2.64], R13 ;  /* 0x0000000d02009986 */ /* 0x0005e2000c101908 */
[----:B------:R-:W-:-:S07]  /*1d80*/  @!P1 IMAD.MOV.U32 R9, RZ, RZ, R10 ;  /* 0x000000ffff099224 */ /* 0x000fce00078e000a */
.L_x_30:
[----:B------:R-:W-:Y:S05]  /*1d90*/  BSYNC.RECONVERGENT B1 ;  /* 0x0000000000017941 */ /* 0x000fea0003800200 */
.L_x_29:
[----:B------:R-:W-:Y:S05]  /*1da0*/  @P0 BRA `(.L_x_15) ;  /* 0x0000000000340947 */ /* 0x000fea0003800000 */
[----:B------:R-:W3:Y:S01]  /*1db0*/  LDCU UR5, c[0x0][0x380] ;  /* 0x00007000ff0577ac */ /* 0x000ee20008000800 */
[----:B------:R-:W4:Y:S01]  /*1dc0*/  S2UR UR6, SR_CgaCtaId ;  /* 0x00000000000679c3 */ /* 0x000f220000008800 */
[----:B------:R-:W-:Y:S01]  /*1dd0*/  ISETP.GE.U32.AND P0, PT, R0, R15, PT ;  /* 0x0000000f0000720c */ /* 0x000fe20003f06070 */
[----:B---3--:R-:W-:Y:S01]  /*1de0*/  IMAD R5, R15, UR5, RZ ;  /* 0x000000050f057c24 */ /* 0x008fe2000f8e02ff */
[----:B------:R-:W-:-:S04]  /*1df0*/  UMOV UR5, 0x400 ;  /* 0x0000040000057882 */ /* 0x000fc80000000000 */
[----:B------:R-:W-:Y:S02]  /*1e00*/  SEL R5, R4, R5, !P0 ;  /* 0x0000000504057207 */ /* 0x000fe40004000000 */
[----:B------:R-:W-:Y:S01]  /*1e10*/  VIMNMX.U32 R4, PT, PT, R15, R0, !PT ;  /* 0x000000000f047248 */ /* 0x000fe20007fe0000 */
[----:B----4-:R-:W-:-:S04]  /*1e20*/  ULEA UR5, UR6, UR5, 0x18 ;  /* 0x0000000506057291 */ /* 0x010fc8000f8ec0ff */
[----:B------:R-:W-:-:S05]  /*1e30*/  IMAD.IADD R4, R5, 0x1, R4 ;  /* 0x0000000105047824 */ /* 0x000fca00078e0204 */
[----:B------:R-:W-:-:S06]  /*1e40*/  LEA R4, R4, UR5, 0x2 ;  /* 0x0000000504047c11 */ /* 0x000fcc000f8e10ff */
[----:B------:R-:W3:Y:S02]  /*1e50*/  LDS R4, [R4] ;  /* 0x0000000004047984 */ /* 0x000ee40000000800 */
[----:B---3--:R-:W-:-:S13]  /*1e60*/  ISETP.GE.AND P0, PT, R4, R9, PT ;  /* 0x000000090400720c */ /* 0x008fda0003f06270 */
[----:B------:R4:W-:Y:S02]  /*1e70*/  @!P0 STG.E desc[UR8][R2.64], R15 ;  /* 0x0000000f02008986 */ /* 0x0009e4000c101908 */
.L_x_15:
[----:B------:R-:W-:Y:S05]  /*1e80*/  BSYNC.RECONVERGENT B0 ;  /* 0x0000000000007941 */ /* 0x000fea0003800200 */
.L_x_6:
[----:B01234-:R-:W0:Y:S01]  /*1e90*/  LDC R2, c[0x0][0x388] ;  /* 0x0000e200ff027b82 */ /* 0x01fe220000000800 */
[----:B------:R-:W-:-:S06]  /*1ea0*/  UIADD3 UR5, UPT, UPT, UR4, 0x1, URZ ;  /* 0x0000000104057890 */ /* 0x000fcc000fffe0ff */
[----:B0-----:R-:W-:-:S13]  /*1eb0*/  ISETP.NE.AND P0, PT, R2, UR5, PT ;  /* 0x0000000502007c0c */ /* 0x001fda000bf05270 */
[----:B------:R-:W-:Y:S05]  /*1ec0*/  @!P0 EXIT ;  /* 0x000000000000894d */ /* 0x000fea0003800000 */
[----:B------:R-:W-:Y:S01]  /*1ed0*/  VIADD R6, R6, 0x1 ;  /* 0x0000000106067836 */ /* 0x000fe20000000000 */
[----:B------:R-:W-:Y:S01]  /*1ee0*/  UMOV UR4, UR5 ;  /* 0x0000000500047c82 */ /* 0x000fe20008000000 */
[----:B------:R-:W-:Y:S01]  /*1ef0*/  VIADD R7, R7, 0x1 ;  /* 0x0000000107077836 */ /* 0x000fe20000000000 */
[----:B------:R-:W-:Y:S06]  /*1f00*/  BRA `(.L_x_31) ;  /* 0xffffffe800a47947 */ /* 0x000fec000383ffff */
.L_x_32:
[----:B------:R-:W-:-:S00]  /*1f10*/  BRA `(.L_x_32) ;  /* 0xfffffffc00fc7947 */ /* 0x000fc0000383ffff */
[----:B------:R-:W-:-:S00]  /*1f20*/  NOP ;  /* 0x0000000000007918 */ /* 0x000fc00000000000 */
        /* <DEDUP_REMOVED lines=13> */
.L_x_33:


//--------------------- .nv.shared._Z3knniiiPiS_  --------------------------
	.section	.nv.shared._Z3knniiiPiS_,"aw",@nobits
	.sectionflags	@""
	.align	16
	.zero		1024


//--------------------- .nv.shared.reserved.0     --------------------------
	.section	.nv.shared.reserved.0,"aw",@nobits
	.weak		__nv_reservedSMEM_offset_0_alias
	.size		__nv_reservedSMEM_offset_0_alias, 0, 64
	.other		__nv_reservedSMEM_offset_0_alias,@"STO_CUDA_RESERVED_SHARED STV_DEFAULT"
__nv_reservedSMEM_offset_0_alias:
	.zero		0
	.zero		64


//--------------------- .nv.constant0._Z3knniiiPiS_ --------------------------
	.section	.nv.constant0._Z3knniiiPiS_,"a",@progbits
	.sectionflags	@""
	.align	4
.nv.constant0._Z3knniiiPiS_:
	.zero		928


//--------------------- SYMBOLS --------------------------

	.type		.nv.reservedSmem.offset0,@object
	.size		.nv.reservedSmem.offset0,0x4
	.type		.nv.reservedSmem.cap,@object
	.size		.nv.reservedSmem.cap,0x4
